//
// Generated by NVIDIA NVVM Compiler
//
// Compiler Build ID: CL-36424714
// Cuda compilation tools, release 13.0, V13.0.88
// Based on NVVM 20.0.0
//

.version 9.0
.target sm_100
.address_size 64

	// .globl	_Z8init_a_bP6__halfS0_iii

.visible .entry _Z8init_a_bP6__halfS0_iii(
	.param .u64 .ptr .align 1 _Z8init_a_bP6__halfS0_iii_param_0,
	.param .u64 .ptr .align 1 _Z8init_a_bP6__halfS0_iii_param_1,
	.param .u32 _Z8init_a_bP6__halfS0_iii_param_2,
	.param .u32 _Z8init_a_bP6__halfS0_iii_param_3,
	.param .u32 _Z8init_a_bP6__halfS0_iii_param_4
)
{
	.reg .pred 	%p<29>;
	.reg .b16 	%rs<15>;
	.reg .b32 	%r<194>;
	.reg .b32 	%f<15>;
	.reg .b64 	%rd<31>;

	ld.param.u64 	%rd7, [_Z8init_a_bP6__halfS0_iii_param_0];
	ld.param.u64 	%rd8, [_Z8init_a_bP6__halfS0_iii_param_1];
	ld.param.u32 	%r45, [_Z8init_a_bP6__halfS0_iii_param_2];
	ld.param.u32 	%r46, [_Z8init_a_bP6__halfS0_iii_param_3];
	ld.param.u32 	%r47, [_Z8init_a_bP6__halfS0_iii_param_4];
	cvta.to.global.u64 	%rd1, %rd7;
	cvta.to.global.u64 	%rd2, %rd8;
	min.s32 	%r48, %r45, %r47;
	setp.lt.s32 	%p1, %r48, 1;
	@%p1 bra 	$L__BB0_11;
	and.b32  	%r1, %r47, 3;
	and.b32  	%r2, %r47, 2147483644;
	and.b32  	%r3, %r47, 1;
	mov.b32 	%r178, 0;
$L__BB0_2:
	setp.lt.u32 	%p2, %r47, 4;
	mul.hi.u32 	%r51, %r178, -858993459;
	shr.u32 	%r52, %r51, 2;
	mul.lo.s32 	%r53, %r52, 5;
	sub.s32 	%r5, %r178, %r53;
	mul.lo.s32 	%r6, %r178, %r47;
	mov.b32 	%r181, 0;
	@%p2 bra 	$L__BB0_5;
	mov.b32 	%r179, 0;
$L__BB0_4:
	.pragma "nounroll";
	mul.hi.u32 	%r55, %r179, -858993459;
	shr.u32 	%r56, %r55, 2;
	mul.lo.s32 	%r57, %r56, 5;
	sub.s32 	%r58, %r179, %r57;
	add.s32 	%r59, %r58, %r5;
	add.s32 	%r60, %r59, -5;
	setp.lt.u32 	%p3, %r59, 5;
	selp.b32 	%r61, %r59, %r60, %p3;
	cvt.rn.f32.u32 	%f1, %r61;
	// begin inline asm
	{  cvt.rm.f16.f32 %rs1, %f1;}

	// end inline asm
	add.s32 	%r62, %r179, %r6;
	mul.wide.u32 	%rd9, %r62, 2;
	add.s64 	%rd10, %rd1, %rd9;
	st.global.u16 	[%rd10], %rs1;
	add.s32 	%r63, %r179, 1;
	mul.hi.u32 	%r64, %r63, -858993459;
	shr.u32 	%r65, %r64, 2;
	mul.lo.s32 	%r66, %r65, 5;
	sub.s32 	%r67, %r63, %r66;
	add.s32 	%r69, %r67, %r5;
	add.s32 	%r70, %r69, -5;
	setp.lt.u32 	%p4, %r69, 5;
	selp.b32 	%r71, %r69, %r70, %p4;
	cvt.rn.f32.u32 	%f2, %r71;
	// begin inline asm
	{  cvt.rm.f16.f32 %rs2, %f2;}

	// end inline asm
	st.global.u16 	[%rd10+2], %rs2;
	add.s32 	%r72, %r179, 2;
	mul.hi.u32 	%r73, %r72, -858993459;
	shr.u32 	%r74, %r73, 2;
	mul.lo.s32 	%r75, %r74, 5;
	sub.s32 	%r76, %r72, %r75;
	add.s32 	%r77, %r76, %r5;
	add.s32 	%r78, %r77, -5;
	setp.lt.u32 	%p5, %r77, 5;
	selp.b32 	%r79, %r77, %r78, %p5;
	cvt.rn.f32.u32 	%f3, %r79;
	// begin inline asm
	{  cvt.rm.f16.f32 %rs3, %f3;}

	// end inline asm
	st.global.u16 	[%rd10+4], %rs3;
	add.s32 	%r80, %r179, 3;
	mul.hi.u32 	%r81, %r80, -858993459;
	shr.u32 	%r82, %r81, 2;
	mul.lo.s32 	%r83, %r82, 5;
	sub.s32 	%r84, %r80, %r83;
	add.s32 	%r85, %r84, %r5;
	add.s32 	%r86, %r85, -5;
	setp.lt.u32 	%p6, %r85, 5;
	selp.b32 	%r87, %r85, %r86, %p6;
	cvt.rn.f32.u32 	%f4, %r87;
	// begin inline asm
	{  cvt.rm.f16.f32 %rs4, %f4;}

	// end inline asm
	st.global.u16 	[%rd10+6], %rs4;
	add.s32 	%r179, %r179, 4;
	setp.ne.s32 	%p7, %r179, %r2;
	mov.u32 	%r181, %r2;
	@%p7 bra 	$L__BB0_4;
$L__BB0_5:
	setp.eq.s32 	%p8, %r1, 0;
	@%p8 bra 	$L__BB0_10;
	setp.eq.s32 	%p9, %r1, 1;
	@%p9 bra 	$L__BB0_8;
	mul.hi.u32 	%r88, %r181, 1717986919;
	shr.u32 	%r89, %r88, 1;
	mul.lo.s32 	%r90, %r89, 5;
	sub.s32 	%r91, %r181, %r90;
	add.s32 	%r93, %r91, %r5;
	add.s32 	%r94, %r93, -5;
	setp.lt.u32 	%p10, %r93, 5;
	selp.b32 	%r95, %r93, %r94, %p10;
	cvt.rn.f32.u32 	%f5, %r95;
	// begin inline asm
	{  cvt.rm.f16.f32 %rs5, %f5;}

	// end inline asm
	add.s32 	%r96, %r181, %r6;
	mul.wide.u32 	%rd11, %r96, 2;
	add.s64 	%rd12, %rd1, %rd11;
	st.global.u16 	[%rd12], %rs5;
	add.s32 	%r97, %r181, 1;
	mul.hi.u32 	%r98, %r97, 1717986919;
	shr.u32 	%r99, %r98, 1;
	mul.lo.s32 	%r100, %r99, 5;
	sub.s32 	%r101, %r97, %r100;
	add.s32 	%r103, %r101, %r5;
	add.s32 	%r104, %r103, -5;
	setp.lt.u32 	%p11, %r103, 5;
	selp.b32 	%r105, %r103, %r104, %p11;
	cvt.rn.f32.u32 	%f6, %r105;
	// begin inline asm
	{  cvt.rm.f16.f32 %rs6, %f6;}

	// end inline asm
	cvt.u64.u32 	%rd13, %r6;
	cvt.u64.u32 	%rd14, %r181;
	add.s64 	%rd15, %rd14, %rd13;
	shl.b64 	%rd16, %rd15, 1;
	add.s64 	%rd17, %rd1, %rd16;
	st.global.u16 	[%rd17+2], %rs6;
	add.s32 	%r181, %r181, 2;
$L__BB0_8:
	setp.eq.s32 	%p12, %r3, 0;
	@%p12 bra 	$L__BB0_10;
	mul.hi.u32 	%r106, %r181, -858993459;
	shr.u32 	%r107, %r106, 2;
	mul.lo.s32 	%r108, %r107, 5;
	sub.s32 	%r109, %r181, %r108;
	add.s32 	%r110, %r109, %r5;
	add.s32 	%r111, %r110, -5;
	setp.lt.u32 	%p13, %r110, 5;
	selp.b32 	%r112, %r110, %r111, %p13;
	cvt.rn.f32.u32 	%f7, %r112;
	// begin inline asm
	{  cvt.rm.f16.f32 %rs7, %f7;}

	// end inline asm
	add.s32 	%r113, %r181, %r6;
	mul.wide.u32 	%rd18, %r113, 2;
	add.s64 	%rd19, %rd1, %rd18;
	st.global.u16 	[%rd19], %rs7;
$L__BB0_10:
	add.s32 	%r178, %r178, 1;
	setp.ne.s32 	%p14, %r178, %r45;
	@%p14 bra 	$L__BB0_2;
$L__BB0_11:
	min.s32 	%r114, %r47, %r46;
	setp.lt.s32 	%p15, %r114, 1;
	@%p15 bra 	$L__BB0_22;
	and.b32  	%r13, %r46, 3;
	and.b32  	%r14, %r46, 2147483644;
	and.b32  	%r15, %r46, 1;
	neg.s32 	%r16, %r14;
	add.s64 	%rd3, %rd2, 4;
	mov.b32 	%r182, 0;
$L__BB0_13:
	setp.lt.u32 	%p16, %r46, 4;
	mul.hi.u32 	%r117, %r182, -858993459;
	shr.u32 	%r118, %r117, 2;
	mul.lo.s32 	%r119, %r118, 5;
	sub.s32 	%r18, %r182, %r119;
	mul.lo.s32 	%r19, %r182, %r46;
	mov.b32 	%r193, 0;
	@%p16 bra 	$L__BB0_16;
	sub.s32 	%r127, %r182, %r119;
	add.s32 	%r189, %r127, 3;
	add.s32 	%r187, %r127, 2;
	add.s32 	%r185, %r127, 1;
	mul.wide.u32 	%rd20, %r19, 2;
	add.s64 	%rd30, %rd3, %rd20;
	mov.b32 	%r191, 0;
	mov.b32 	%r188, 3;
	mov.b32 	%r186, 2;
	mov.b32 	%r184, 1;
	mov.u32 	%r183, %r18;
	mov.u32 	%r190, %r16;
$L__BB0_15:
	.pragma "nounroll";
	mul.hi.u32 	%r128, %r188, -858993459;
	shr.u32 	%r129, %r128, 2;
	mul.lo.s32 	%r130, %r129, 5;
	sub.s32 	%r131, %r189, %r130;
	mul.hi.u32 	%r132, %r186, -858993459;
	shr.u32 	%r133, %r132, 2;
	mul.lo.s32 	%r134, %r133, 5;
	sub.s32 	%r135, %r187, %r134;
	mul.hi.u32 	%r136, %r184, -858993459;
	shr.u32 	%r137, %r136, 2;
	mul.lo.s32 	%r138, %r137, 5;
	sub.s32 	%r139, %r185, %r138;
	mul.hi.u32 	%r140, %r191, -858993459;
	shr.u32 	%r141, %r140, 2;
	mul.lo.s32 	%r142, %r141, 5;
	sub.s32 	%r143, %r183, %r142;
	add.s32 	%r144, %r143, -5;
	setp.lt.u32 	%p17, %r143, 5;
	selp.b32 	%r145, %r143, %r144, %p17;
	cvt.rn.f32.u32 	%f8, %r145;
	// begin inline asm
	{  cvt.rm.f16.f32 %rs8, %f8;}

	// end inline asm
	st.global.u16 	[%rd30+-4], %rs8;
	add.s32 	%r146, %r139, -5;
	setp.lt.u32 	%p18, %r139, 5;
	selp.b32 	%r147, %r139, %r146, %p18;
	cvt.rn.f32.u32 	%f9, %r147;
	// begin inline asm
	{  cvt.rm.f16.f32 %rs9, %f9;}

	// end inline asm
	st.global.u16 	[%rd30+-2], %rs9;
	add.s32 	%r148, %r135, -5;
	setp.lt.u32 	%p19, %r135, 5;
	selp.b32 	%r149, %r135, %r148, %p19;
	cvt.rn.f32.u32 	%f10, %r149;
	// begin inline asm
	{  cvt.rm.f16.f32 %rs10, %f10;}

	// end inline asm
	st.global.u16 	[%rd30], %rs10;
	add.s32 	%r150, %r131, -5;
	setp.lt.u32 	%p20, %r131, 5;
	selp.b32 	%r151, %r131, %r150, %p20;
	cvt.rn.f32.u32 	%f11, %r151;
	// begin inline asm
	{  cvt.rm.f16.f32 %rs11, %f11;}

	// end inline asm
	st.global.u16 	[%rd30+2], %rs11;
	add.s32 	%r191, %r191, 4;
	add.s32 	%r190, %r190, 4;
	add.s32 	%r189, %r189, 4;
	add.s32 	%r188, %r188, 4;
	add.s32 	%r187, %r187, 4;
	add.s32 	%r186, %r186, 4;
	add.s32 	%r185, %r185, 4;
	add.s32 	%r184, %r184, 4;
	add.s32 	%r183, %r183, 4;
	add.s64 	%rd30, %rd30, 8;
	setp.ne.s32 	%p21, %r190, 0;
	mov.u32 	%r193, %r14;
	@%p21 bra 	$L__BB0_15;
$L__BB0_16:
	setp.eq.s32 	%p22, %r13, 0;
	@%p22 bra 	$L__BB0_21;
	setp.eq.s32 	%p23, %r13, 1;
	@%p23 bra 	$L__BB0_19;
	mul.hi.u32 	%r152, %r193, 1717986919;
	shr.u32 	%r153, %r152, 1;
	mul.lo.s32 	%r154, %r153, 5;
	sub.s32 	%r155, %r193, %r154;
	add.s32 	%r157, %r155, %r18;
	add.s32 	%r158, %r157, -5;
	setp.lt.u32 	%p24, %r157, 5;
	selp.b32 	%r159, %r157, %r158, %p24;
	cvt.rn.f32.u32 	%f12, %r159;
	// begin inline asm
	{  cvt.rm.f16.f32 %rs12, %f12;}

	// end inline asm
	add.s32 	%r160, %r193, %r19;
	mul.wide.u32 	%rd21, %r160, 2;
	add.s64 	%rd22, %rd2, %rd21;
	st.global.u16 	[%rd22], %rs12;
	add.s32 	%r161, %r193, 1;
	mul.hi.u32 	%r162, %r161, 1717986919;
	shr.u32 	%r163, %r162, 1;
	mul.lo.s32 	%r164, %r163, 5;
	sub.s32 	%r165, %r161, %r164;
	add.s32 	%r167, %r165, %r18;
	add.s32 	%r168, %r167, -5;
	setp.lt.u32 	%p25, %r167, 5;
	selp.b32 	%r169, %r167, %r168, %p25;
	cvt.rn.f32.u32 	%f13, %r169;
	// begin inline asm
	{  cvt.rm.f16.f32 %rs13, %f13;}

	// end inline asm
	cvt.u64.u32 	%rd23, %r19;
	cvt.u64.u32 	%rd24, %r193;
	add.s64 	%rd25, %rd24, %rd23;
	shl.b64 	%rd26, %rd25, 1;
	add.s64 	%rd27, %rd2, %rd26;
	st.global.u16 	[%rd27+2], %rs13;
	add.s32 	%r193, %r193, 2;
$L__BB0_19:
	setp.eq.s32 	%p26, %r15, 0;
	@%p26 bra 	$L__BB0_21;
	mul.hi.u32 	%r170, %r193, -858993459;
	shr.u32 	%r171, %r170, 2;
	mul.lo.s32 	%r172, %r171, 5;
	sub.s32 	%r173, %r193, %r172;
	add.s32 	%r174, %r173, %r18;
	add.s32 	%r175, %r174, -5;
	setp.lt.u32 	%p27, %r174, 5;
	selp.b32 	%r176, %r174, %r175, %p27;
	cvt.rn.f32.u32 	%f14, %r176;
	// begin inline asm
	{  cvt.rm.f16.f32 %rs14, %f14;}

	// end inline asm
	add.s32 	%r177, %r193, %r19;
	mul.wide.u32 	%rd28, %r177, 2;
	add.s64 	%rd29, %rd2, %rd28;
	st.global.u16 	[%rd29], %rs14;
$L__BB0_21:
	add.s32 	%r182, %r182, 1;
	setp.ne.s32 	%p28, %r182, %r47;
	@%p28 bra 	$L__BB0_13;
$L__BB0_22:
	ret;

}
	// .globl	_Z6init_cPfii
.visible .entry _Z6init_cPfii(
	.param .u64 .ptr .align 1 _Z6init_cPfii_param_0,
	.param .u32 _Z6init_cPfii_param_1,
	.param .u32 _Z6init_cPfii_param_2
)
{
	.reg .pred 	%p<10>;
	.reg .b32 	%r<29>;
	.reg .b64 	%rd<16>;

	ld.param.u64 	%rd8, [_Z6init_cPfii_param_0];
	ld.param.u32 	%r17, [_Z6init_cPfii_param_1];
	ld.param.u32 	%r18, [_Z6init_cPfii_param_2];
	cvta.to.global.u64 	%rd1, %rd8;
	mul.lo.s32 	%r1, %r18, %r17;
	setp.lt.s32 	%p1, %r1, 1;
	@%p1 bra 	$L__BB1_13;
	and.b32  	%r2, %r1, 15;
	setp.lt.u32 	%p2, %r1, 16;
	mov.b32 	%r26, 0;
	@%p2 bra 	$L__BB1_4;
	and.b32  	%r26, %r1, 2147483632;
	neg.s32 	%r24, %r26;
	add.s64 	%rd14, %rd1, 32;
$L__BB1_3:
	.pragma "nounroll";
	mov.b32 	%r20, 0;
	st.global.u32 	[%rd14+-32], %r20;
	st.global.u32 	[%rd14+-28], %r20;
	st.global.u32 	[%rd14+-24], %r20;
	st.global.u32 	[%rd14+-20], %r20;
	st.global.u32 	[%rd14+-16], %r20;
	st.global.u32 	[%rd14+-12], %r20;
	st.global.u32 	[%rd14+-8], %r20;
	st.global.u32 	[%rd14+-4], %r20;
	st.global.u32 	[%rd14], %r20;
	st.global.u32 	[%rd14+4], %r20;
	st.global.u32 	[%rd14+8], %r20;
	st.global.u32 	[%rd14+12], %r20;
	st.global.u32 	[%rd14+16], %r20;
	st.global.u32 	[%rd14+20], %r20;
	st.global.u32 	[%rd14+24], %r20;
	st.global.u32 	[%rd14+28], %r20;
	add.s32 	%r24, %r24, 16;
	add.s64 	%rd14, %rd14, 64;
	setp.ne.s32 	%p3, %r24, 0;
	@%p3 bra 	$L__BB1_3;
$L__BB1_4:
	setp.eq.s32 	%p4, %r2, 0;
	@%p4 bra 	$L__BB1_13;
	and.b32  	%r8, %r1, 7;
	setp.lt.u32 	%p5, %r2, 8;
	@%p5 bra 	$L__BB1_7;
	mul.wide.u32 	%rd9, %r26, 4;
	add.s64 	%rd10, %rd1, %rd9;
	mov.b32 	%r21, 0;
	st.global.u32 	[%rd10], %r21;
	st.global.u32 	[%rd10+4], %r21;
	st.global.u32 	[%rd10+8], %r21;
	st.global.u32 	[%rd10+12], %r21;
	st.global.u32 	[%rd10+16], %r21;
	st.global.u32 	[%rd10+20], %r21;
	st.global.u32 	[%rd10+24], %r21;
	st.global.u32 	[%rd10+28], %r21;
	add.s32 	%r26, %r26, 8;
$L__BB1_7:
	setp.eq.s32 	%p6, %r8, 0;
	@%p6 bra 	$L__BB1_13;
	and.b32  	%r11, %r1, 3;
	setp.lt.u32 	%p7, %r8, 4;
	@%p7 bra 	$L__BB1_10;
	mul.wide.u32 	%rd11, %r26, 4;
	add.s64 	%rd12, %rd1, %rd11;
	mov.b32 	%r22, 0;
	st.global.u32 	[%rd12], %r22;
	st.global.u32 	[%rd12+4], %r22;
	st.global.u32 	[%rd12+8], %r22;
	st.global.u32 	[%rd12+12], %r22;
	add.s32 	%r26, %r26, 4;
$L__BB1_10:
	setp.eq.s32 	%p8, %r11, 0;
	@%p8 bra 	$L__BB1_13;
	mul.wide.u32 	%rd13, %r26, 4;
	add.s64 	%rd15, %rd1, %rd13;
	neg.s32 	%r28, %r11;
$L__BB1_12:
	.pragma "nounroll";
	mov.b32 	%r23, 0;
	st.global.u32 	[%rd15], %r23;
	add.s64 	%rd15, %rd15, 4;
	add.s32 	%r28, %r28, 1;
	setp.ne.s32 	%p9, %r28, 0;
	@%p9 bra 	$L__BB1_12;
$L__BB1_13:
	ret;

}
	// .globl	_Z10init_c_cstPfii
.visible .entry _Z10init_c_cstPfii(
	.param .u64 .ptr .align 1 _Z10init_c_cstPfii_param_0,
	.param .u32 _Z10init_c_cstPfii_param_1,
	.param .u32 _Z10init_c_cstPfii_param_2
)
{
	.reg .pred 	%p<15>;
	.reg .b32 	%r<111>;
	.reg .b32 	%f<8>;
	.reg .b64 	%rd<18>;

	ld.param.u64 	%rd6, [_Z10init_c_cstPfii_param_0];
	ld.param.u32 	%r33, [_Z10init_c_cstPfii_param_1];
	ld.param.u32 	%r34, [_Z10init_c_cstPfii_param_2];
	cvta.to.global.u64 	%rd1, %rd6;
	min.s32 	%r35, %r33, %r34;
	setp.lt.s32 	%p1, %r35, 1;
	@%p1 bra 	$L__BB2_11;
	and.b32  	%r1, %r34, 3;
	and.b32  	%r2, %r34, 2147483644;
	and.b32  	%r3, %r34, 1;
	neg.s32 	%r4, %r2;
	add.s64 	%rd2, %rd1, 8;
	mov.b32 	%r99, 0;
$L__BB2_2:
	setp.lt.u32 	%p2, %r34, 4;
	mul.hi.u32 	%r38, %r99, -858993459;
	shr.u32 	%r39, %r38, 2;
	mul.lo.s32 	%r40, %r39, 5;
	sub.s32 	%r6, %r99, %r40;
	mul.lo.s32 	%r7, %r99, %r34;
	mov.b32 	%r110, 0;
	@%p2 bra 	$L__BB2_5;
	sub.s32 	%r48, %r99, %r40;
	add.s32 	%r106, %r48, 3;
	add.s32 	%r104, %r48, 2;
	add.s32 	%r102, %r48, 1;
	mul.wide.u32 	%rd7, %r7, 4;
	add.s64 	%rd17, %rd2, %rd7;
	mov.b32 	%r108, 0;
	mov.b32 	%r105, 3;
	mov.b32 	%r103, 2;
	mov.b32 	%r101, 1;
	mov.u32 	%r100, %r6;
	mov.u32 	%r107, %r4;
$L__BB2_4:
	.pragma "nounroll";
	mul.hi.u32 	%r49, %r105, -858993459;
	shr.u32 	%r50, %r49, 2;
	mul.lo.s32 	%r51, %r50, 5;
	sub.s32 	%r52, %r106, %r51;
	mul.hi.u32 	%r53, %r103, -858993459;
	shr.u32 	%r54, %r53, 2;
	mul.lo.s32 	%r55, %r54, 5;
	sub.s32 	%r56, %r104, %r55;
	mul.hi.u32 	%r57, %r101, -858993459;
	shr.u32 	%r58, %r57, 2;
	mul.lo.s32 	%r59, %r58, 5;
	sub.s32 	%r60, %r102, %r59;
	mul.hi.u32 	%r61, %r108, -858993459;
	shr.u32 	%r62, %r61, 2;
	mul.lo.s32 	%r63, %r62, 5;
	sub.s32 	%r64, %r100, %r63;
	add.s32 	%r65, %r64, -5;
	setp.lt.u32 	%p3, %r64, 5;
	selp.b32 	%r66, %r64, %r65, %p3;
	cvt.rn.f32.u32 	%f1, %r66;
	st.global.f32 	[%rd17+-8], %f1;
	add.s32 	%r67, %r60, -5;
	setp.lt.u32 	%p4, %r60, 5;
	selp.b32 	%r68, %r60, %r67, %p4;
	cvt.rn.f32.u32 	%f2, %r68;
	st.global.f32 	[%rd17+-4], %f2;
	add.s32 	%r69, %r56, -5;
	setp.lt.u32 	%p5, %r56, 5;
	selp.b32 	%r70, %r56, %r69, %p5;
	cvt.rn.f32.u32 	%f3, %r70;
	st.global.f32 	[%rd17], %f3;
	add.s32 	%r71, %r52, -5;
	setp.lt.u32 	%p6, %r52, 5;
	selp.b32 	%r72, %r52, %r71, %p6;
	cvt.rn.f32.u32 	%f4, %r72;
	st.global.f32 	[%rd17+4], %f4;
	add.s32 	%r108, %r108, 4;
	add.s32 	%r107, %r107, 4;
	add.s32 	%r106, %r106, 4;
	add.s32 	%r105, %r105, 4;
	add.s32 	%r104, %r104, 4;
	add.s32 	%r103, %r103, 4;
	add.s32 	%r102, %r102, 4;
	add.s32 	%r101, %r101, 4;
	add.s32 	%r100, %r100, 4;
	add.s64 	%rd17, %rd17, 16;
	setp.ne.s32 	%p7, %r107, 0;
	mov.u32 	%r110, %r2;
	@%p7 bra 	$L__BB2_4;
$L__BB2_5:
	setp.eq.s32 	%p8, %r1, 0;
	@%p8 bra 	$L__BB2_10;
	setp.eq.s32 	%p9, %r1, 1;
	@%p9 bra 	$L__BB2_8;
	mul.hi.u32 	%r73, %r110, 1717986919;
	shr.u32 	%r74, %r73, 1;
	mul.lo.s32 	%r75, %r74, 5;
	sub.s32 	%r76, %r110, %r75;
	add.s32 	%r78, %r76, %r6;
	add.s32 	%r79, %r78, -5;
	setp.lt.u32 	%p10, %r78, 5;
	selp.b32 	%r80, %r78, %r79, %p10;
	cvt.rn.f32.u32 	%f5, %r80;
	add.s32 	%r81, %r110, %r7;
	mul.wide.u32 	%rd8, %r81, 4;
	add.s64 	%rd9, %rd1, %rd8;
	st.global.f32 	[%rd9], %f5;
	add.s32 	%r82, %r110, 1;
	mul.hi.u32 	%r83, %r82, 1717986919;
	shr.u32 	%r84, %r83, 1;
	mul.lo.s32 	%r85, %r84, 5;
	sub.s32 	%r86, %r82, %r85;
	add.s32 	%r88, %r86, %r6;
	add.s32 	%r89, %r88, -5;
	setp.lt.u32 	%p11, %r88, 5;
	selp.b32 	%r90, %r88, %r89, %p11;
	cvt.rn.f32.u32 	%f6, %r90;
	cvt.u64.u32 	%rd10, %r7;
	cvt.u64.u32 	%rd11, %r110;
	add.s64 	%rd12, %rd11, %rd10;
	shl.b64 	%rd13, %rd12, 2;
	add.s64 	%rd14, %rd1, %rd13;
	st.global.f32 	[%rd14+4], %f6;
	add.s32 	%r110, %r110, 2;
$L__BB2_8:
	setp.eq.s32 	%p12, %r3, 0;
	@%p12 bra 	$L__BB2_10;
	mul.hi.u32 	%r91, %r110, -858993459;
	shr.u32 	%r92, %r91, 2;
	mul.lo.s32 	%r93, %r92, 5;
	sub.s32 	%r94, %r110, %r93;
	add.s32 	%r95, %r94, %r6;
	add.s32 	%r96, %r95, -5;
	setp.lt.u32 	%p13, %r95, 5;
	selp.b32 	%r97, %r95, %r96, %p13;
	cvt.rn.f32.u32 	%f7, %r97;
	add.s32 	%r98, %r110, %r7;
	mul.wide.u32 	%rd15, %r98, 4;
	add.s64 	%rd16, %rd1, %rd15;
	st.global.f32 	[%rd16], %f7;
$L__BB2_10:
	add.s32 	%r99, %r99, 1;
	setp.ne.s32 	%p14, %r99, %r33;
	@%p14 bra 	$L__BB2_2;
$L__BB2_11:
	ret;

}
	// .globl	_Z6matAddPfS_ii
.visible .entry _Z6matAddPfS_ii(
	.param .u64 .ptr .align 1 _Z6matAddPfS_ii_param_0,
	.param .u64 .ptr .align 1 _Z6matAddPfS_ii_param_1,
	.param .u32 _Z6matAddPfS_ii_param_2,
	.param .u32 _Z6matAddPfS_ii_param_3
)
{
	.reg .pred 	%p<3>;
	.reg .b32 	%r<19>;
	.reg .b32 	%f<13>;
	.reg .b64 	%rd<8>;

	ld.param.u64 	%rd3, [_Z6matAddPfS_ii_param_0];
	ld.param.u64 	%rd4, [_Z6matAddPfS_ii_param_1];
	ld.param.u32 	%r7, [_Z6matAddPfS_ii_param_2];
	ld.param.u32 	%r8, [_Z6matAddPfS_ii_param_3];
	mov.u32 	%r9, %ctaid.x;
	mov.u32 	%r1, %ntid.x;
	mov.u32 	%r10, %tid.x;
	mad.lo.s32 	%r18, %r9, %r1, %r10;
	mul.lo.s32 	%r3, %r8, %r7;
	setp.ge.s32 	%p1, %r18, %r3;
	@%p1 bra 	$L__BB3_3;
	add.s32 	%r11, %r3, 4095;
	shr.s32 	%r12, %r11, 31;
	shr.u32 	%r13, %r12, 20;
	add.s32 	%r14, %r11, %r13;
	shr.s32 	%r15, %r14, 12;
	mul.lo.s32 	%r16, %r1, %r15;
	shl.b32 	%r4, %r16, 2;
	cvta.to.global.u64 	%rd1, %rd3;
	cvta.to.global.u64 	%rd2, %rd4;
$L__BB3_2:
	shl.b32 	%r17, %r18, 2;
	mul.wide.s32 	%rd5, %r17, 4;
	add.s64 	%rd6, %rd1, %rd5;
	ld.global.v4.f32 	{%f1, %f2, %f3, %f4}, [%rd6];
	add.s64 	%rd7, %rd2, %rd5;
	ld.global.v4.f32 	{%f5, %f6, %f7, %f8}, [%rd7];
	add.f32 	%f9, %f4, %f8;
	add.f32 	%f10, %f1, %f5;
	add.f32 	%f11, %f2, %f6;
	add.f32 	%f12, %f3, %f7;
	st.global.v4.f32 	[%rd6], {%f10, %f11, %f12, %f9};
	add.s32 	%r18, %r18, %r4;
	setp.lt.s32 	%p2, %r18, %r3;
	@%p2 bra 	$L__BB3_2;
$L__BB3_3:
	ret;

}
	// .globl	_Z6pwReluPfii
.visible .entry _Z6pwReluPfii(
	.param .u64 .ptr .align 1 _Z6pwReluPfii_param_0,
	.param .u32 _Z6pwReluPfii_param_1,
	.param .u32 _Z6pwReluPfii_param_2
)
{
	.reg .pred 	%p<7>;
	.reg .b32 	%r<19>;
	.reg .b32 	%f<13>;
	.reg .b64 	%rd<5>;

	ld.param.u64 	%rd2, [_Z6pwReluPfii_param_0];
	ld.param.u32 	%r7, [_Z6pwReluPfii_param_1];
	ld.param.u32 	%r8, [_Z6pwReluPfii_param_2];
	mov.u32 	%r9, %ctaid.x;
	mov.u32 	%r1, %ntid.x;
	mov.u32 	%r10, %tid.x;
	mad.lo.s32 	%r18, %r9, %r1, %r10;
	mul.lo.s32 	%r3, %r8, %r7;
	setp.ge.s32 	%p1, %r18, %r3;
	@%p1 bra 	$L__BB4_3;
	add.s32 	%r11, %r3, 4095;
	shr.s32 	%r12, %r11, 31;
	shr.u32 	%r13, %r12, 20;
	add.s32 	%r14, %r11, %r13;
	shr.s32 	%r15, %r14, 12;
	mul.lo.s32 	%r16, %r1, %r15;
	shl.b32 	%r4, %r16, 2;
	cvta.to.global.u64 	%rd1, %rd2;
$L__BB4_2:
	shl.b32 	%r17, %r18, 2;
	mul.wide.s32 	%rd3, %r17, 4;
	add.s64 	%rd4, %rd1, %rd3;
	ld.global.v4.f32 	{%f1, %f2, %f3, %f4}, [%rd4];
	setp.lt.f32 	%p2, %f4, 0f00000000;
	mul.f32 	%f5, %f4, 0f00000000;
	selp.f32 	%f6, %f5, %f4, %p2;
	setp.lt.f32 	%p3, %f1, 0f00000000;
	mul.f32 	%f7, %f1, 0f00000000;
	selp.f32 	%f8, %f7, %f1, %p3;
	setp.lt.f32 	%p4, %f2, 0f00000000;
	mul.f32 	%f9, %f2, 0f00000000;
	selp.f32 	%f10, %f9, %f2, %p4;
	setp.lt.f32 	%p5, %f3, 0f00000000;
	mul.f32 	%f11, %f3, 0f00000000;
	selp.f32 	%f12, %f11, %f3, %p5;
	st.global.v4.f32 	[%rd4], {%f8, %f10, %f12, %f6};
	add.s32 	%r18, %r18, %r4;
	setp.lt.s32 	%p6, %r18, %r3;
	@%p6 bra 	$L__BB4_2;
$L__BB4_3:
	ret;

}


// ===== COMPILED SASS (sm_100) =====

	.target	sm_100

	.elftype	@"ET_EXEC"


//--------------------- .note.nv.tkinfo           --------------------------
	.section	.note.nv.tkinfo,"",@"SHT_NOTE"
	.sectionflags	@"SHF_NOTE_NV_TKINFO"
	.tkinfo
        /*0018*/ 	.word	0x00000002
        /*0030*/ 	.string	""
        /*0030*/ 	.string	"ptxas"
        /*0030*/ 	.string	"Cuda compilation tools, release 13.0, V13.0.88"
        /*0030*/ 	.string	"Build cuda_13.0.r13.0/compiler.36424714_0"
        /*0030*/ 	.string	"-arch sm_100 -m 64 "



//--------------------- .note.nv.cuinfo           --------------------------
	.section	.note.nv.cuinfo,"",@"SHT_NOTE"
	.sectionflags	@"SHF_NOTE_NV_CUINFO"
        /*0018*/ 	.short	0x0002
        /*001a*/ 	.short	0x0064
        /*001c*/ 	.short	0x0082
	.zero		2


//--------------------- .nv.info                  --------------------------
	.section	.nv.info,"",@"SHT_CUDA_INFO"
	.align	4


	//----- nvinfo : EIATTR_REGCOUNT
	.align		4
        /*0000*/ 	.byte	0x04, 0x2f
        /*0002*/ 	.short	(.L_1 - .L_0)
	.align		4
.L_0:
        /*0004*/ 	.word	index@(_Z8init_a_bP6__halfS0_iii)
        /*0008*/ 	.word	0x00000012


	//----- nvinfo : EIATTR_FRAME_SIZE
	.align		4
.L_1:
        /*000c*/ 	.byte	0x04, 0x11
        /*000e*/ 	.short	(.L_3 - .L_2)
	.align		4
.L_2:
        /*0010*/ 	.word	index@(_Z8init_a_bP6__halfS0_iii)
        /*0014*/ 	.word	0x00000000


	//----- nvinfo : EIATTR_REGCOUNT
	.align		4
.L_3:
        /*0018*/ 	.byte	0x04, 0x2f
        /*001a*/ 	.short	(.L_5 - .L_4)
	.align		4
.L_4:
        /*001c*/ 	.word	index@(_Z6init_cPfii)
        /*0020*/ 	.word	0x0000000b


	//----- nvinfo : EIATTR_FRAME_SIZE
	.align		4
.L_5:
        /*0024*/ 	.byte	0x04, 0x11
        /*0026*/ 	.short	(.L_7 - .L_6)
	.align		4
.L_6:
        /*0028*/ 	.word	index@(_Z6init_cPfii)
        /*002c*/ 	.word	0x00000000


	//----- nvinfo : EIATTR_REGCOUNT
	.align		4
.L_7:
        /*0030*/ 	.byte	0x04, 0x2f
        /*0032*/ 	.short	(.L_9 - .L_8)
	.align		4
.L_8:
        /*0034*/ 	.word	index@(_Z10init_c_cstPfii)
        /*0038*/ 	.word	0x00000010


	//----- nvinfo : EIATTR_FRAME_SIZE
	.align		4
.L_9:
        /*003c*/ 	.byte	0x04, 0x11
        /*003e*/ 	.short	(.L_11 - .L_10)
	.align		4
.L_10:
        /*0040*/ 	.word	index@(_Z10init_c_cstPfii)
        /*0044*/ 	.word	0x00000000


	//----- nvinfo : EIATTR_REGCOUNT
	.align		4
.L_11:
        /*0048*/ 	.byte	0x04, 0x2f
        /*004a*/ 	.short	(.L_13 - .L_12)
	.align		4
.L_12:
        /*004c*/ 	.word	index@(_Z6matAddPfS_ii)
        /*0050*/ 	.word	0x00000014


	//----- nvinfo : EIATTR_FRAME_SIZE
	.align		4
.L_13:
        /*0054*/ 	.byte	0x04, 0x11
        /*0056*/ 	.short	(.L_15 - .L_14)
	.align		4
.L_14:
        /*0058*/ 	.word	index@(_Z6matAddPfS_ii)
        /*005c*/ 	.word	0x00000000


	//----- nvinfo : EIATTR_REGCOUNT
	.align		4
.L_15:
        /*0060*/ 	.byte	0x04, 0x2f
        /*0062*/ 	.short	(.L_17 - .L_16)
	.align		4
.L_16:
        /*0064*/ 	.word	index@(_Z6pwReluPfii)
        /*0068*/ 	.word	0x0000000e


	//----- nvinfo : EIATTR_FRAME_SIZE
	.align		4
.L_17:
        /*006c*/ 	.byte	0x04, 0x11
        /*006e*/ 	.short	(.L_19 - .L_18)
	.align		4
.L_18:
        /*0070*/ 	.word	index@(_Z6pwReluPfii)
        /*0074*/ 	.word	0x00000000


	//----- nvinfo : EIATTR_MIN_STACK_SIZE
	.align		4
.L_19:
        /*0078*/ 	.byte	0x04, 0x12
        /*007a*/ 	.short	(.L_21 - .L_20)
	.align		4
.L_20:
        /*007c*/ 	.word	index@(_Z6pwReluPfii)
        /*0080*/ 	.word	0x00000000


	//----- nvinfo : EIATTR_MIN_STACK_SIZE
	.align		4
.L_21:
        /*0084*/ 	.byte	0x04, 0x12
        /*0086*/ 	.short	(.L_23 - .L_22)
	.align		4
.L_22:
        /*0088*/ 	.word	index@(_Z6matAddPfS_ii)
        /*008c*/ 	.word	0x00000000


	//----- nvinfo : EIATTR_MIN_STACK_SIZE
	.align		4
.L_23:
        /*0090*/ 	.byte	0x04, 0x12
        /*0092*/ 	.short	(.L_25 - .L_24)
	.align		4
.L_24:
        /*0094*/ 	.word	index@(_Z10init_c_cstPfii)
        /*0098*/ 	.word	0x00000000


	//----- nvinfo : EIATTR_MIN_STACK_SIZE
	.align		4
.L_25:
        /*009c*/ 	.byte	0x04, 0x12
        /*009e*/ 	.short	(.L_27 - .L_26)
	.align		4
.L_26:
        /*00a0*/ 	.word	index@(_Z6init_cPfii)
        /*00a4*/ 	.word	0x00000000


	//----- nvinfo : EIATTR_MIN_STACK_SIZE
	.align		4
.L_27:
        /*00a8*/ 	.byte	0x04, 0x12
        /*00aa*/ 	.short	(.L_29 - .L_28)
	.align		4
.L_28:
        /*00ac*/ 	.word	index@(_Z8init_a_bP6__halfS0_iii)
        /*00b0*/ 	.word	0x00000000
.L_29:


//--------------------- .nv.compat                --------------------------
	.section	.nv.compat,"",@"SHT_CUDA_COMPAT_INFO"
	.align	4
        /*0000*/ 	.byte	0x02, 0x09, 0x00, 0x00, 0x02, 0x02, 0x01, 0x00, 0x02, 0x05, 0x05, 0x00, 0x03, 0x07, 0x01, 0x01
        /*0010*/ 	.byte	0x02, 0x03, 0x00, 0x00, 0x02, 0x06, 0x01, 0x00, 0x04, 0x0b, 0x08, 0x00, 0x09, 0x00, 0x00, 0x00
        /*0020*/ 	.byte	0x00, 0x00, 0x00, 0x00


//--------------------- .nv.info._Z6pwReluPfii    --------------------------
	.section	.nv.info._Z6pwReluPfii,"",@"SHT_CUDA_INFO"
	.sectionflags	@""
	.align	4


	//----- nvinfo : EIATTR_CUDA_API_VERSION
	.align		4
        /*0000*/ 	.byte	0x04, 0x37
        /*0002*/ 	.short	(.L_31 - .L_30)
.L_30:
        /*0004*/ 	.word	0x00000082


	//----- nvinfo : EIATTR_KPARAM_INFO
	.align		4
.L_31:
        /*0008*/ 	.byte	0x04, 0x17
        /*000a*/ 	.short	(.L_33 - .L_32)
.L_32:
        /*000c*/ 	.word	0x00000000
        /*0010*/ 	.short	0x0002
        /*0012*/ 	.short	0x000c
        /*0014*/ 	.byte	0x00, 0xf0, 0x11, 0x00


	//----- nvinfo : EIATTR_KPARAM_INFO
	.align		4
.L_33:
        /*0018*/ 	.byte	0x04, 0x17
        /*001a*/ 	.short	(.L_35 - .L_34)
.L_34:
        /*001c*/ 	.word	0x00000000
        /*0020*/ 	.short	0x0001
        /*0022*/ 	.short	0x0008
        /*0024*/ 	.byte	0x00, 0xf0, 0x11, 0x00


	//----- nvinfo : EIATTR_KPARAM_INFO
	.align		4
.L_35:
        /*0028*/ 	.byte	0x04, 0x17
        /*002a*/ 	.short	(.L_37 - .L_36)
.L_36:
        /*002c*/ 	.word	0x00000000
        /*0030*/ 	.short	0x0000
        /*0032*/ 	.short	0x0000
        /*0034*/ 	.byte	0x00, 0xf5, 0x21, 0x00


	//----- nvinfo : EIATTR_SPARSE_MMA_MASK
	.align		4
.L_37:
        /*0038*/ 	.byte	0x03, 0x50
        /*003a*/ 	.short	0x0000


	//----- nvinfo : EIATTR_MAXREG_COUNT
	.align		4
        /*003c*/ 	.byte	0x03, 0x1b
        /*003e*/ 	.short	0x00ff


	//----- nvinfo : EIATTR_MERCURY_ISA_VERSION
	.align		4
        /*0040*/ 	.byte	0x03, 0x5f
        /*0042*/ 	.short	0x0101


	//----- nvinfo : EIATTR_VRC_CTA_INIT_COUNT
	.align		4
        /*0044*/ 	.byte	0x02, 0x4a
	.zero		1
	.zero		1


	//----- nvinfo : EIATTR_EXIT_INSTR_OFFSETS
	.align		4
        /*0048*/ 	.byte	0x04, 0x1c
        /*004a*/ 	.short	(.L_39 - .L_38)


	//   ....[0]....
.L_38:
        /*004c*/ 	.word	0x00000080


	//   ....[1]....
        /*0050*/ 	.word	0x000001f0


	//----- nvinfo : EIATTR_CRS_STACK_SIZE
	.align		4
.L_39:
        /*0054*/ 	.byte	0x04, 0x1e
        /*0056*/ 	.short	(.L_41 - .L_40)
.L_40:
        /*0058*/ 	.word	0x00000000


	//----- nvinfo : EIATTR_CBANK_PARAM_SIZE
	.align		4
.L_41:
        /*005c*/ 	.byte	0x03, 0x19
        /*005e*/ 	.short	0x0010


	//----- nvinfo : EIATTR_PARAM_CBANK
	.align		4
        /*0060*/ 	.byte	0x04, 0x0a
        /*0062*/ 	.short	(.L_43 - .L_42)
	.align		4
.L_42:
        /*0064*/ 	.word	index@(.nv.constant0._Z6pwReluPfii)
        /*0068*/ 	.short	0x0380
        /*006a*/ 	.short	0x0010


	//----- nvinfo : EIATTR_SW_WAR
	.align		4
.L_43:
        /*006c*/ 	.byte	0x04, 0x36
        /*006e*/ 	.short	(.L_45 - .L_44)
.L_44:
        /*0070*/ 	.word	0x00000008
.L_45:


//--------------------- .nv.info._Z6matAddPfS_ii  --------------------------
	.section	.nv.info._Z6matAddPfS_ii,"",@"SHT_CUDA_INFO"
	.sectionflags	@""
	.align	4


	//----- nvinfo : EIATTR_CUDA_API_VERSION
	.align		4
        /*0000*/ 	.byte	0x04, 0x37
        /*0002*/ 	.short	(.L_47 - .L_46)
.L_46:
        /*0004*/ 	.word	0x00000082


	//----- nvinfo : EIATTR_KPARAM_INFO
	.align		4
.L_47:
        /*0008*/ 	.byte	0x04, 0x17
        /*000a*/ 	.short	(.L_49 - .L_48)
.L_48:
        /*000c*/ 	.word	0x00000000
        /*0010*/ 	.short	0x0003
        /*0012*/ 	.short	0x0014
        /*0014*/ 	.byte	0x00, 0xf0, 0x11, 0x00


	//----- nvinfo : EIATTR_KPARAM_INFO
	.align		4
.L_49:
        /*0018*/ 	.byte	0x04, 0x17
        /*001a*/ 	.short	(.L_51 - .L_50)
.L_50:
        /*001c*/ 	.word	0x00000000
        /*0020*/ 	.short	0x0002
        /*0022*/ 	.short	0x0010
        /*0024*/ 	.byte	0x00, 0xf0, 0x11, 0x00


	//----- nvinfo : EIATTR_KPARAM_INFO
	.align		4
.L_51:
        /*0028*/ 	.byte	0x04, 0x17
        /*002a*/ 	.short	(.L_53 - .L_52)
.L_52:
        /*002c*/ 	.word	0x00000000
        /*0030*/ 	.short	0x0001
        /*0032*/ 	.short	0x0008
        /*0034*/ 	.byte	0x00, 0xf5, 0x21, 0x00


	//----- nvinfo : EIATTR_KPARAM_INFO
	.align		4
.L_53:
        /*0038*/ 	.byte	0x04, 0x17
        /*003a*/ 	.short	(.L_55 - .L_54)
.L_54:
        /*003c*/ 	.word	0x00000000
        /*0040*/ 	.short	0x0000
        /*0042*/ 	.short	0x0000
        /*0044*/ 	.byte	0x00, 0xf5, 0x21, 0x00


	//----- nvinfo : EIATTR_SPARSE_MMA_MASK
	.align		4
.L_55:
        /*0048*/ 	.byte	0x03, 0x50
        /*004a*/ 	.short	0x0000


	//----- nvinfo : EIATTR_MAXREG_COUNT
	.align		4
        /*004c*/ 	.byte	0x03, 0x1b
        /*004e*/ 	.short	0x00ff


	//----- nvinfo : EIATTR_MERCURY_ISA_VERSION
	.align		4
        /*0050*/ 	.byte	0x03, 0x5f
        /*0052*/ 	.short	0x0101


	//----- nvinfo : EIATTR_VRC_CTA_INIT_COUNT
	.align		4
        /*0054*/ 	.byte	0x02, 0x4a
	.zero		1
	.zero		1


	//----- nvinfo : EIATTR_EXIT_INSTR_OFFSETS
	.align		4
        /*0058*/ 	.byte	0x04, 0x1c
        /*005a*/ 	.short	(.L_57 - .L_56)


	//   ....[0]....
.L_56:
        /*005c*/ 	.word	0x00000080


	//   ....[1]....
        /*0060*/ 	.word	0x000001e0


	//----- nvinfo : EIATTR_CRS_STACK_SIZE
	.align		4
.L_57:
        /*0064*/ 	.byte	0x04, 0x1e
        /*0066*/ 	.short	(.L_59 - .L_58)
.L_58:
        /*0068*/ 	.word	0x00000000


	//----- nvinfo : EIATTR_CBANK_PARAM_SIZE
	.align		4
.L_59:
        /*006c*/ 	.byte	0x03, 0x19
        /*006e*/ 	.short	0x0018


	//----- nvinfo : EIATTR_PARAM_CBANK
	.align		4
        /*0070*/ 	.byte	0x04, 0x0a
        /*0072*/ 	.short	(.L_61 - .L_60)
	.align		4
.L_60:
        /*0074*/ 	.word	index@(.nv.constant0._Z6matAddPfS_ii)
        /*0078*/ 	.short	0x0380
        /*007a*/ 	.short	0x0018


	//----- nvinfo : EIATTR_SW_WAR
	.align		4
.L_61:
        /*007c*/ 	.byte	0x04, 0x36
        /*007e*/ 	.short	(.L_63 - .L_62)
.L_62:
        /*0080*/ 	.word	0x00000008
.L_63:


//--------------------- .nv.info._Z10init_c_cstPfii --------------------------
	.section	.nv.info._Z10init_c_cstPfii,"",@"SHT_CUDA_INFO"
	.sectionflags	@""
	.align	4


	//----- nvinfo : EIATTR_CUDA_API_VERSION
	.align		4
        /*0000*/ 	.byte	0x04, 0x37
        /*0002*/ 	.short	(.L_65 - .L_64)
.L_64:
        /*0004*/ 	.word	0x00000082


	//----- nvinfo : EIATTR_KPARAM_INFO
	.align		4
.L_65:
        /*0008*/ 	.byte	0x04, 0x17
        /*000a*/ 	.short	(.L_67 - .L_66)
.L_66:
        /*000c*/ 	.word	0x00000000
        /*0010*/ 	.short	0x0002
        /*0012*/ 	.short	0x000c
        /*0014*/ 	.byte	0x00, 0xf0, 0x11, 0x00


	//----- nvinfo : EIATTR_KPARAM_INFO
	.align		4
.L_67:
        /*0018*/ 	.byte	0x04, 0x17
        /*001a*/ 	.short	(.L_69 - .L_68)
.L_68:
        /*001c*/ 	.word	0x00000000
        /*0020*/ 	.short	0x0001
        /*0022*/ 	.short	0x0008
        /*0024*/ 	.byte	0x00, 0xf0, 0x11, 0x00


	//----- nvinfo : EIATTR_KPARAM_INFO
	.align		4
.L_69:
        /*0028*/ 	.byte	0x04, 0x17
        /*002a*/ 	.short	(.L_71 - .L_70)
.L_70:
        /*002c*/ 	.word	0x00000000
        /*0030*/ 	.short	0x0000
        /*0032*/ 	.short	0x0000
        /*0034*/ 	.byte	0x00, 0xf5, 0x21, 0x00


	//----- nvinfo : EIATTR_SPARSE_MMA_MASK
	.align		4
.L_71:
        /*0038*/ 	.byte	0x03, 0x50
        /*003a*/ 	.short	0x0000


	//----- nvinfo : EIATTR_MAXREG_COUNT
	.align		4
        /*003c*/ 	.byte	0x03, 0x1b
        /*003e*/ 	.short	0x00ff


	//----- nvinfo : EIATTR_MERCURY_ISA_VERSION
	.align		4
        /*0040*/ 	.byte	0x03, 0x5f
        /*0042*/ 	.short	0x0101


	//----- nvinfo : EIATTR_VRC_CTA_INIT_COUNT
	.align		4
        /*0044*/ 	.byte	0x02, 0x4a
	.zero		1
	.zero		1


	//----- nvinfo : EIATTR_EXIT_INSTR_OFFSETS
	.align		4
        /*0048*/ 	.byte	0x04, 0x1c
        /*004a*/ 	.short	(.L_73 - .L_72)


	//   ....[0]....
.L_72:
        /*004c*/ 	.word	0x00000040


	//   ....[1]....
        /*0050*/ 	.word	0x000007f0


	//----- nvinfo : EIATTR_CBANK_PARAM_SIZE
	.align		4
.L_73:
        /*0054*/ 	.byte	0x03, 0x19
        /*0056*/ 	.short	0x0010


	//----- nvinfo : EIATTR_PARAM_CBANK
	.align		4
        /*0058*/ 	.byte	0x04, 0x0a
        /*005a*/ 	.short	(.L_75 - .L_74)
	.align		4
.L_74:
        /*005c*/ 	.word	index@(.nv.constant0._Z10init_c_cstPfii)
        /*0060*/ 	.short	0x0380
        /*0062*/ 	.short	0x0010


	//----- nvinfo : EIATTR_SW_WAR
	.align		4
.L_75:
        /*0064*/ 	.byte	0x04, 0x36
        /*0066*/ 	.short	(.L_77 - .L_76)
.L_76:
        /*0068*/ 	.word	0x00000008
.L_77:


//--------------------- .nv.info._Z6init_cPfii    --------------------------
	.section	.nv.info._Z6init_cPfii,"",@"SHT_CUDA_INFO"
	.sectionflags	@""
	.align	4


	//----- nvinfo : EIATTR_CUDA_API_VERSION
	.align		4
        /*0000*/ 	.byte	0x04, 0x37
        /*0002*/ 	.short	(.L_79 - .L_78)
.L_78:
        /*0004*/ 	.word	0x00000082


	//----- nvinfo : EIATTR_KPARAM_INFO
	.align		4
.L_79:
        /*0008*/ 	.byte	0x04, 0x17
        /*000a*/ 	.short	(.L_81 - .L_80)
.L_80:
        /*000c*/ 	.word	0x00000000
        /*0010*/ 	.short	0x0002
        /*0012*/ 	.short	0x000c
        /*0014*/ 	.byte	0x00, 0xf0, 0x11, 0x00


	//----- nvinfo : EIATTR_KPARAM_INFO
	.align		4
.L_81:
        /*0018*/ 	.byte	0x04, 0x17
        /*001a*/ 	.short	(.L_83 - .L_82)
.L_82:
        /*001c*/ 	.word	0x00000000
        /*0020*/ 	.short	0x0001
        /*0022*/ 	.short	0x0008
        /*0024*/ 	.byte	0x00, 0xf0, 0x11, 0x00


	//----- nvinfo : EIATTR_KPARAM_INFO
	.align		4
.L_83:
        /*0028*/ 	.byte	0x04, 0x17
        /*002a*/ 	.short	(.L_85 - .L_84)
.L_84:
        /*002c*/ 	.word	0x00000000
        /*0030*/ 	.short	0x0000
        /*0032*/ 	.short	0x0000
        /*0034*/ 	.byte	0x00, 0xf5, 0x21, 0x00


	//----- nvinfo : EIATTR_SPARSE_MMA_MASK
	.align		4
.L_85:
        /*0038*/ 	.byte	0x03, 0x50
        /*003a*/ 	.short	0x0000


	//----- nvinfo : EIATTR_MAXREG_COUNT
	.align		4
        /*003c*/ 	.byte	0x03, 0x1b
        /*003e*/ 	.short	0x00ff


	//----- nvinfo : EIATTR_MERCURY_ISA_VERSION
	.align		4
        /*0040*/ 	.byte	0x03, 0x5f
        /*0042*/ 	.short	0x0101


	//----- nvinfo : EIATTR_VRC_CTA_INIT_COUNT
	.align		4
        /*0044*/ 	.byte	0x02, 0x4a
	.zero		1
	.zero		1


	//----- nvinfo : EIATTR_EXIT_INSTR_OFFSETS
	.align		4
        /*0048*/ 	.byte	0x04, 0x1c
        /*004a*/ 	.short	(.L_87 - .L_86)


	//   ....[0]....
.L_86:
        /*004c*/ 	.word	0x00000040


	//   ....[1]....
        /*0050*/ 	.word	0x00000290


	//   ....[2]....
        /*0054*/ 	.word	0x00000390


	//   ....[3]....
        /*0058*/ 	.word	0x00000450


	//   ....[4]....
        /*005c*/ 	.word	0x000004f0


	//----- nvinfo : EIATTR_CBANK_PARAM_SIZE
	.align		4
.L_87:
        /*0060*/ 	.byte	0x03, 0x19
        /*0062*/ 	.short	0x0010


	//----- nvinfo : EIATTR_PARAM_CBANK
	.align		4
        /*0064*/ 	.byte	0x04, 0x0a
        /*0066*/ 	.short	(.L_89 - .L_88)
	.align		4
.L_88:
        /*0068*/ 	.word	index@(.nv.constant0._Z6init_cPfii)
        /*006c*/ 	.short	0x0380
        /*006e*/ 	.short	0x0010


	//----- nvinfo : EIATTR_SW_WAR
	.align		4
.L_89:
        /*0070*/ 	.byte	0x04, 0x36
        /*0072*/ 	.short	(.L_91 - .L_90)
.L_90:
        /*0074*/ 	.word	0x00000008
.L_91:


//--------------------- .nv.info._Z8init_a_bP6__halfS0_iii --------------------------
	.section	.nv.info._Z8init_a_bP6__halfS0_iii,"",@"SHT_CUDA_INFO"
	.sectionflags	@""
	.align	4


	//----- nvinfo : EIATTR_CUDA_API_VERSION
	.align		4
        /*0000*/ 	.byte	0x04, 0x37
        /*0002*/ 	.short	(.L_93 - .L_92)
.L_92:
        /*0004*/ 	.word	0x00000082


	//----- nvinfo : EIATTR_KPARAM_INFO
	.align		4
.L_93:
        /*0008*/ 	.byte	0x04, 0x17
        /*000a*/ 	.short	(.L_95 - .L_94)
.L_94:
        /*000c*/ 	.word	0x00000000
        /*0010*/ 	.short	0x0004
        /*0012*/ 	.short	0x0018
        /*0014*/ 	.byte	0x00, 0xf0, 0x11, 0x00


	//----- nvinfo : EIATTR_KPARAM_INFO
	.align		4
.L_95:
        /*0018*/ 	.byte	0x04, 0x17
        /*001a*/ 	.short	(.L_97 - .L_96)
.L_96:
        /*001c*/ 	.word	0x00000000
        /*0020*/ 	.short	0x0003
        /*0022*/ 	.short	0x0014
        /*0024*/ 	.byte	0x00, 0xf0, 0x11, 0x00


	//----- nvinfo : EIATTR_KPARAM_INFO
	.align		4
.L_97:
        /*0028*/ 	.byte	0x04, 0x17
        /*002a*/ 	.short	(.L_99 - .L_98)
.L_98:
        /*002c*/ 	.word	0x00000000
        /*0030*/ 	.short	0x0002
        /*0032*/ 	.short	0x0010
        /*0034*/ 	.byte	0x00, 0xf0, 0x11, 0x00


	//----- nvinfo : EIATTR_KPARAM_INFO
	.align		4
.L_99:
        /*0038*/ 	.byte	0x04, 0x17
        /*003a*/ 	.short	(.L_101 - .L_100)
.L_100:
        /*003c*/ 	.word	0x00000000
        /*0040*/ 	.short	0x0001
        /*0042*/ 	.short	0x0008
        /*0044*/ 	.byte	0x00, 0xf5, 0x21, 0x00


	//----- nvinfo : EIATTR_KPARAM_INFO
	.align		4
.L_101:
        /*0048*/ 	.byte	0x04, 0x17
        /*004a*/ 	.short	(.L_103 - .L_102)
.L_102:
        /*004c*/ 	.word	0x00000000
        /*0050*/ 	.short	0x0000
        /*0052*/ 	.short	0x0000
        /*0054*/ 	.byte	0x00, 0xf5, 0x21, 0x00


	//----- nvinfo : EIATTR_SPARSE_MMA_MASK
	.align		4
.L_103:
        /*0058*/ 	.byte	0x03, 0x50
        /*005a*/ 	.short	0x0000


	//----- nvinfo : EIATTR_MAXREG_COUNT
	.align		4
        /*005c*/ 	.byte	0x03, 0x1b
        /*005e*/ 	.short	0x00ff


	//----- nvinfo : EIATTR_MERCURY_ISA_VERSION
	.align		4
        /*0060*/ 	.byte	0x03, 0x5f
        /*0062*/ 	.short	0x0101


	//----- nvinfo : EIATTR_VRC_CTA_INIT_COUNT
	.align		4
        /*0064*/ 	.byte	0x02, 0x4a
	.zero		1
	.zero		1


	//----- nvinfo : EIATTR_EXIT_INSTR_OFFSETS
	.align		4
        /*0068*/ 	.byte	0x04, 0x1c
        /*006a*/ 	.short	(.L_105 - .L_104)


	//   ....[0]....
.L_104:
        /*006c*/ 	.word	0x00000770


	//   ....[1]....
        /*0070*/ 	.word	0x00000fb0


	//----- nvinfo : EIATTR_CBANK_PARAM_SIZE
	.align		4
.L_105:
        /*0074*/ 	.byte	0x03, 0x19
        /*0076*/ 	.short	0x001c


	//----- nvinfo : EIATTR_PARAM_CBANK
	.align		4
        /*0078*/ 	.byte	0x04, 0x0a
        /*007a*/ 	.short	(.L_107 - .L_106)
	.align		4
.L_106:
        /*007c*/ 	.word	index@(.nv.constant0._Z8init_a_bP6__halfS0_iii)
        /*0080*/ 	.short	0x0380
        /*0082*/ 	.short	0x001c


	//----- nvinfo : EIATTR_SW_WAR
	.align		4
.L_107:
        /*0084*/ 	.byte	0x04, 0x36
        /*0086*/ 	.short	(.L_109 - .L_108)
.L_108:
        /*0088*/ 	.word	0x00000008
.L_109:


//--------------------- .nv.callgraph             --------------------------
	.section	.nv.callgraph,"",@"SHT_CUDA_CALLGRAPH"
	.align	4
	.sectionentsize	8
	.align		4
        /*0000*/ 	.word	0x00000000
	.align		4
        /*0004*/ 	.word	0xffffffff
	.align		4
        /*0008*/ 	.word	0x00000000
	.align		4
        /*000c*/ 	.word	0xfffffffe
	.align		4
        /*0010*/ 	.word	0x00000000
	.align		4
        /*0014*/ 	.word	0xfffffffd
	.align		4
        /*0018*/ 	.word	0x00000000
	.align		4
        /*001c*/ 	.word	0xfffffffc


//--------------------- .text._Z6pwReluPfii       --------------------------
	.section	.text._Z6pwReluPfii,"ax",@progbits
	.align	128
        .global         _Z6pwReluPfii
        .type           _Z6pwReluPfii,@function
        .size           _Z6pwReluPfii,(.L_x_28 - _Z6pwReluPfii)
        .other          _Z6pwReluPfii,@"STO_CUDA_ENTRY STV_DEFAULT"
_Z6pwReluPfii:
.text._Z6pwReluPfii:
[----:B------:R-:W-:Y:S01]  /*0000*/  LDC R1, c[0x0][0x37c] ;  /* 0x0000df00ff017b82 */ /* 0x000fe20000000800 */
[----:B------:R-:W0:Y:S07]  /*0010*/  S2R R0, SR_TID.X ;  /* 0x0000000000007919 */ /* 0x000e2e0000002100 */
[----:B------:R-:W0:Y:S01]  /*0020*/  S2UR UR6, SR_CTAID.X ;  /* 0x00000000000679c3 */ /* 0x000e220000002500 */
[----:B------:R-:W1:Y:S07]  /*0030*/  LDCU.64 UR4, c[0x0][0x388] ;  /* 0x00007100ff0477ac */ /* 0x000e6e0008000a00 */
[----:B------:R-:W0:Y:S01]  /*0040*/  LDC R7, c[0x0][0x360] ;  /* 0x0000d800ff077b82 */ /* 0x000e220000000800 */
[----:B-1----:R-:W-:Y:S01]  /*0050*/  UIMAD UR4, UR5, UR4, URZ ;  /* 0x00000004050472a4 */ /* 0x002fe2000f8e02ff */
[----:B0-----:R-:W-:-:S05]  /*0060*/  IMAD R0, R7, UR6, R0 ;  /* 0x0000000607007c24 */ /* 0x001fca000f8e0200 */
[----:B------:R-:W-:-:S13]  /*0070*/  ISETP.GE.AND P0, PT, R0, UR4, PT ;  /* 0x0000000400007c0c */ /* 0x000fda000bf06270 */
[----:B------:R-:W-:Y:S05]  /*0080*/  @P0 EXIT ;  /* 0x000000000000094d */ /* 0x000fea0003800000 */
[----:B------:R-:W0:Y:S01]  /*0090*/  LDC.64 R4, c[0x0][0x380] ;  /* 0x0000e000ff047b82 */ /* 0x000e220000000a00 */
[----:B------:R-:W-:Y:S01]  /*00a0*/  UIADD3 UR5, UPT, UPT, UR4, 0xfff, URZ ;  /* 0x00000fff04057890 */ /* 0x000fe2000fffe0ff */
[----:B------:R-:W1:Y:S03]  /*00b0*/  LDCU.64 UR8, c[0x0][0x358] ;  /* 0x00006b00ff0877ac */ /* 0x000e660008000a00 */
[----:B------:R-:W-:-:S04]  /*00c0*/  USHF.R.S32.HI UR6, URZ, 0x1f, UR5 ;  /* 0x0000001fff067899 */ /* 0x000fc80008011405 */
[----:B------:R-:W-:-:S04]  /*00d0*/  ULEA.HI UR6, UR6, UR5, URZ, 0xc ;  /* 0x0000000506067291 */ /* 0x000fc8000f8f60ff */
[----:B------:R-:W-:-:S06]  /*00e0*/  USHF.R.S32.HI UR6, URZ, 0xc, UR6 ;  /* 0x0000000cff067899 */ /* 0x000fcc0008011406 */
[----:B------:R-:W-:-:S07]  /*00f0*/  IMAD R7, R7, UR6, RZ ;  /* 0x0000000607077c24 */ /* 0x000fce000f8e02ff */
.L_x_0:
[----:B--2---:R-:W-:-:S05]  /*0100*/  SHF.L.U32 R3, R0, 0x2, RZ ;  /* 0x0000000200037819 */ /* 0x004fca00000006ff */
[----:B0-----:R-:W-:-:S05]  /*0110*/  IMAD.WIDE R2, R3, 0x4, R4 ;  /* 0x0000000403027825 */ /* 0x001fca00078e0204 */
[----:B-1----:R-:W2:Y:S01]  /*0120*/  LDG.E.128 R8, desc[UR8][R2.64] ;  /* 0x0000000802087981 */ /* 0x002ea2000c1e1d00 */
[----:B------:R-:W-:Y:S02]  /*0130*/  LEA R0, R7, R0, 0x2 ;  /* 0x0000000007007211 */ /* 0x000fe400078e10ff */
[----:B--2---:R-:W-:Y:S02]  /*0140*/  FSETP.GEU.AND P0, PT, R11, RZ, PT ;  /* 0x000000ff0b00720b */ /* 0x004fe40003f0e000 */
[----:B------:R-:W-:Y:S02]  /*0150*/  FSETP.GEU.AND P1, PT, R8, RZ, PT ;  /* 0x000000ff0800720b */ /* 0x000fe40003f2e000 */
[----:B------:R-:W-:Y:S02]  /*0160*/  FSETP.GEU.AND P2, PT, R9, RZ, PT ;  /* 0x000000ff0900720b */ /* 0x000fe40003f4e000 */
[----:B------:R-:W-:-:S07]  /*0170*/  FSETP.GEU.AND P3, PT, R10, RZ, PT ;  /* 0x000000ff0a00720b */ /* 0x000fce0003f6e000 */
[----:B------:R-:W-:Y:S01]  /*0180*/  @!P0 FMUL R11, RZ, R11 ;  /* 0x0000000bff0b8220 */ /* 0x000fe20000400000 */
[----:B------:R-:W-:Y:S01]  /*0190*/  ISETP.GE.AND P0, PT, R0, UR4, PT ;  /* 0x0000000400007c0c */ /* 0x000fe2000bf06270 */
[----:B------:R-:W-:Y:S02]  /*01a0*/  @!P1 FMUL R8, RZ, R8 ;  /* 0x00000008ff089220 */ /* 0x000fe40000400000 */
[----:B------:R-:W-:Y:S02]  /*01b0*/  @!P2 FMUL R9, RZ, R9 ;  /* 0x00000009ff09a220 */ /* 0x000fe40000400000 */
[----:B------:R-:W-:-:S05]  /*01c0*/  @!P3 FMUL R10, RZ, R10 ;  /* 0x0000000aff0ab220 */ /* 0x000fca0000400000 */
[----:B------:R2:W-:Y:S03]  /*01d0*/  STG.E.128 desc[UR8][R2.64], R8 ;  /* 0x0000000802007986 */ /* 0x0005e6000c101d08 */
[----:B------:R-:W-:Y:S05]  /*01e0*/  @!P0 BRA `(.L_x_0) ;  /* 0xfffffffc00c48947 */ /* 0x000fea000383ffff */
[----:B------:R-:W-:Y:S05]  /*01f0*/  EXIT ;  /* 0x000000000000794d */ /* 0x000fea0003800000 */
.L_x_1:
[----:B------:R-:W-:-:S00]  /*0200*/  BRA `(.L_x_1) ;  /* 0xfffffffc00fc7947 */ /* 0x000fc0000383ffff */
[----:B------:R-:W-:-:S00]  /*0210*/  NOP ;  /* 0x0000000000007918 */ /* 0x000fc00000000000 */
        /* <DEDUP_REMOVED lines=14> */
.L_x_28:


//--------------------- .text._Z6matAddPfS_ii     --------------------------
	.section	.text._Z6matAddPfS_ii,"ax",@progbits
	.align	128
        .global         _Z6matAddPfS_ii
        .type           _Z6matAddPfS_ii,@function
        .size           _Z6matAddPfS_ii,(.L_x_29 - _Z6matAddPfS_ii)
        .other          _Z6matAddPfS_ii,@"STO_CUDA_ENTRY STV_DEFAULT"
_Z6matAddPfS_ii:
.text._Z6matAddPfS_ii:
        /* <DEDUP_REMOVED lines=12> */
[----:B------:R-:W-:-:S03]  /*00c0*/  USHF.R.S32.HI UR6, URZ, 0x1f, UR5 ;  /* 0x0000001fff067899 */ /* 0x000fc60008011405 */
[----:B------:R-:W2:Y:S01]  /*00d0*/  LDC.64 R12, c[0x0][0x388] ;  /* 0x0000e200ff0c7b82 */ /* 0x000ea20000000a00 */
[----:B------:R-:W-:-:S04]  /*00e0*/  ULEA.HI UR6, UR6, UR5, URZ, 0xc ;  /* 0x0000000506067291 */ /* 0x000fc8000f8f60ff */
[----:B------:R-:W-:-:S06]  /*00f0*/  USHF.R.S32.HI UR6, URZ, 0xc, UR6 ;  /* 0x0000000cff067899 */ /* 0x000fcc0008011406 */
[----:B------:R-:W-:-:S07]  /*0100*/  IMAD R17, R17, UR6, RZ ;  /* 0x0000000611117c24 */ /* 0x000fce000f8e02ff */
.L_x_2:
[----:B---3--:R-:W-:-:S05]  /*0110*/  SHF.L.U32 R15, R0, 0x2, RZ ;  /* 0x00000002000f7819 */ /* 0x008fca00000006ff */
[----:B--2---:R-:W-:-:S04]  /*0120*/  IMAD.WIDE R4, R15, 0x4, R12 ;  /* 0x000000040f047825 */ /* 0x004fc800078e020c */
[----:B0-----:R-:W-:Y:S02]  /*0130*/  IMAD.WIDE R14, R15, 0x4, R2 ;  /* 0x000000040f0e7825 */ /* 0x001fe400078e0202 */
[----:B-1----:R-:W2:Y:S04]  /*0140*/  LDG.E.128 R4, desc[UR8][R4.64] ;  /* 0x0000000804047981 */ /* 0x002ea8000c1e1d00 */
[----:B------:R-:W2:Y:S01]  /*0150*/  LDG.E.128 R8, desc[UR8][R14.64] ;  /* 0x000000080e087981 */ /* 0x000ea2000c1e1d00 */
[----:B------:R-:W-:-:S04]  /*0160*/  LEA R0, R17, R0, 0x2 ;  /* 0x0000000011007211 */ /* 0x000fc800078e10ff */
[----:B------:R-:W-:Y:S01]  /*0170*/  ISETP.GE.AND P0, PT, R0, UR4, PT ;  /* 0x0000000400007c0c */ /* 0x000fe2000bf06270 */
[----:B--2---:R-:W-:Y:S01]  /*0180*/  FADD R11, R11, R7 ;  /* 0x000000070b0b7221 */ /* 0x004fe20000000000 */
[----:B------:R-:W-:Y:S01]  /*0190*/  FADD R8, R8, R4 ;  /* 0x0000000408087221 */ /* 0x000fe20000000000 */
[----:B------:R-:W-:Y:S01]  /*01a0*/  FADD R9, R9, R5 ;  /* 0x0000000509097221 */ /* 0x000fe20000000000 */
[----:B------:R-:W-:-:S05]  /*01b0*/  FADD R10, R10, R6 ;  /* 0x000000060a0a7221 */ /* 0x000fca0000000000 */
[----:B------:R3:W-:Y:S04]  /*01c0*/  STG.E.128 desc[UR8][R14.64], R8 ;  /* 0x000000080e007986 */ /* 0x0007e8000c101d08 */
[----:B------:R-:W-:Y:S05]  /*01d0*/  @!P0 BRA `(.L_x_2) ;  /* 0xfffffffc00cc8947 */ /* 0x000fea000383ffff */
[----:B------:R-:W-:Y:S05]  /*01e0*/  EXIT ;  /* 0x000000000000794d */ /* 0x000fea0003800000 */
.L_x_3:
        /* <DEDUP_REMOVED lines=9> */
.L_x_29:


//--------------------- .text._Z10init_c_cstPfii  --------------------------
	.section	.text._Z10init_c_cstPfii,"ax",@progbits
	.align	128
        .global         _Z10init_c_cstPfii
        .type           _Z10init_c_cstPfii,@function
        .size           _Z10init_c_cstPfii,(.L_x_30 - _Z10init_c_cstPfii)
        .other          _Z10init_c_cstPfii,@"STO_CUDA_ENTRY STV_DEFAULT"
_Z10init_c_cstPfii:
.text._Z10init_c_cstPfii:
[----:B------:R-:W-:Y:S08]  /*0000*/  LDC R1, c[0x0][0x37c] ;  /* 0x0000df00ff017b82 */ /* 0x000ff00000000800 */
[----:B------:R-:W0:Y:S02]  /*0010*/  LDC.64 R2, c[0x0][0x388] ;  /* 0x0000e200ff027b82 */ /* 0x000e240000000a00 */
[----:B0-----:R-:W-:-:S04]  /*0020*/  VIMNMX R0, PT, PT, R2, R3, PT ;  /* 0x0000000302007248 */ /* 0x001fc80003fe0100 */
[----:B------:R-:W-:-:S13]  /*0030*/  ISETP.GE.AND P0, PT, R0, 0x1, PT ;  /* 0x000000010000780c */ /* 0x000fda0003f06270 */
[----:B------:R-:W-:Y:S05]  /*0040*/  @!P0 EXIT ;  /* 0x000000000000894d */ /* 0x000fea0003800000 */
[----:B------:R-:W0:Y:S01]  /*0050*/  LDCU.64 UR4, c[0x0][0x380] ;  /* 0x00007000ff0477ac */ /* 0x000e220008000a00 */
[C---:B------:R-:W-:Y:S02]  /*0060*/  LOP3.LUT R0, R3.reuse, 0x7ffffffc, RZ, 0xc0, !PT ;  /* 0x7ffffffc03007812 */ /* 0x040fe400078ec0ff */
[----:B------:R-:W-:Y:S01]  /*0070*/  LOP3.LUT R2, R3, 0x3, RZ, 0xc0, !PT ;  /* 0x0000000303027812 */ /* 0x000fe200078ec0ff */
[----:B------:R-:W1:Y:S02]  /*0080*/  LDCU.64 UR18, c[0x0][0x358] ;  /* 0x00006b00ff1277ac */ /* 0x000e640008000a00 */
[----:B------:R-:W-:Y:S01]  /*0090*/  IMAD.MOV R3, RZ, RZ, -R0 ;  /* 0x000000ffff037224 */ /* 0x000fe200078e0a00 */
[----:B0-----:R-:W-:-:S03]  /*00a0*/  UIADD3 UR15, UP0, UPT, UR4, 0x8, URZ ;  /* 0x00000008040f7890 */ /* 0x001fc6000ff1e0ff */
[----:B------:R-:W-:Y:S01]  /*00b0*/  UMOV UR4, URZ ;  /* 0x000000ff00047c82 */ /* 0x000fe20008000000 */
[----:B-1----:R-:W-:-:S12]  /*00c0*/  UIADD3.X UR16, UPT, UPT, URZ, UR5, URZ, UP0, !UPT ;  /* 0x00000005ff107290 */ /* 0x002fd800087fe4ff */
.L_x_8:
[----:B0-----:R-:W0:Y:S01]  /*00d0*/  LDCU UR27, c[0x0][0x38c] ;  /* 0x00007180ff1b77ac */ /* 0x001e220008000800 */
[----:B------:R-:W-:Y:S01]  /*00e0*/  IMAD.MOV.U32 R8, RZ, RZ, RZ ;  /* 0x000000ffff087224 */ /* 0x000fe200078e00ff */
[----:B------:R-:W-:-:S04]  /*00f0*/  UIMAD.WIDE.U32 UR6, UR4, -0x33333333, URZ ;  /* 0xcccccccd040678a5 */ /* 0x000fc8000f8e00ff */
[----:B------:R-:W-:-:S04]  /*0100*/  USHF.R.U32.HI UR7, URZ, 0x2, UR7 ;  /* 0x00000002ff077899 */ /* 0x000fc80008011607 */
[----:B------:R-:W-:Y:S02]  /*0110*/  UIMAD UR17, UR7, -0x5, UR4 ;  /* 0xfffffffb071178a4 */ /* 0x000fe4000f8e0204 */
[----:B0-----:R-:W-:Y:S02]  /*0120*/  UISETP.GE.U32.AND UP0, UPT, UR27, 0x4, UPT ;  /* 0x000000041b00788c */ /* 0x001fe4000bf06070 */
[----:B------:R-:W-:-:S07]  /*0130*/  UIMAD UR26, UR4, UR27, URZ ;  /* 0x0000001b041a72a4 */ /* 0x000fce000f8e02ff */
[----:B-1----:R-:W-:Y:S05]  /*0140*/  BRA.U !UP0, `(.L_x_4) ;  /* 0x0000000108ec7547 */ /* 0x002fea000b800000 */
[----:B------:R-:W-:Y:S01]  /*0150*/  UMOV UR6, UR15 ;  /* 0x0000000f00067c82 */ /* 0x000fe20008000000 */
[----:B------:R-:W-:Y:S01]  /*0160*/  UMOV UR7, UR16 ;  /* 0x0000001000077c82 */ /* 0x000fe20008000000 */
[----:B------:R-:W-:Y:S02]  /*0170*/  UIADD3 UR20, UPT, UPT, UR17, 0x3, URZ ;  /* 0x0000000311147890 */ /* 0x000fe4000fffe0ff */
[----:B------:R-:W-:Y:S02]  /*0180*/  UIMAD.WIDE.U32 UR6, UR26, 0x4, UR6 ;  /* 0x000000041a0678a5 */ /* 0x000fe4000f8e0006 */
[----:B------:R-:W-:Y:S02]  /*0190*/  UIADD3 UR21, UPT, UPT, UR17, 0x2, URZ ;  /* 0x0000000211157890 */ /* 0x000fe4000fffe0ff */
[----:B------:R-:W-:Y:S02]  /*01a0*/  UIADD3 UR22, UPT, UPT, UR17, 0x1, URZ ;  /* 0x0000000111167890 */ /* 0x000fe4000fffe0ff */
[----:B------:R-:W-:Y:S01]  /*01b0*/  MOV R7, UR7 ;  /* 0x0000000700077c02 */ /* 0x000fe20008000f00 */
[----:B------:R-:W-:Y:S01]  /*01c0*/  IMAD.U32 R5, RZ, RZ, UR7 ;  /* 0x00000007ff057e24 */ /* 0x000fe2000f8e00ff */
[----:B------:R-:W-:Y:S01]  /*01d0*/  UMOV UR5, URZ ;  /* 0x000000ff00057c82 */ /* 0x000fe20008000000 */
[----:B------:R-:W-:Y:S01]  /*01e0*/  IMAD.U32 R6, RZ, RZ, UR6 ;  /* 0x00000006ff067e24 */ /* 0x000fe2000f8e00ff */
[----:B------:R-:W-:Y:S01]  /*01f0*/  UMOV UR23, 0x3 ;  /* 0x0000000300177882 */ /* 0x000fe20000000000 */
[----:B------:R-:W-:Y:S01]  /*0200*/  IMAD.U32 R4, RZ, RZ, UR6 ;  /* 0x00000006ff047e24 */ /* 0x000fe2000f8e00ff */
[----:B------:R-:W-:Y:S01]  /*0210*/  UMOV UR24, 0x2 ;  /* 0x0000000200187882 */ /* 0x000fe20000000000 */
[----:B------:R-:W-:Y:S01]  /*0220*/  IMAD.MOV.U32 R5, RZ, RZ, R7 ;  /* 0x000000ffff057224 */ /* 0x000fe200078e0007 */
[----:B------:R-:W-:Y:S01]  /*0230*/  UMOV UR25, 0x1 ;  /* 0x0000000100197882 */ /* 0x000fe20000000000 */
[----:B------:R-:W-:Y:S01]  /*0240*/  IMAD.MOV.U32 R6, RZ, RZ, R3 ;  /* 0x000000ffff067224 */ /* 0x000fe200078e0003 */
[----:B------:R-:W-:-:S06]  /*0250*/  UMOV UR14, UR17 ;  /* 0x00000011000e7c82 */ /* 0x000fcc0008000000 */
.L_x_5:
[----:B------:R-:W-:Y:S01]  /*0260*/  UIMAD.WIDE.U32 UR6, UR23, -0x33333333, URZ ;  /* 0xcccccccd170678a5 */ /* 0x000fe2000f8e00ff */
[----:B------:R-:W-:Y:S01]  /*0270*/  VIADD R6, R6, 0x4 ;  /* 0x0000000406067836 */ /* 0x000fe20000000000 */
[----:B------:R-:W-:Y:S02]  /*0280*/  UIMAD.WIDE.U32 UR8, UR24, -0x33333333, URZ ;  /* 0xcccccccd180878a5 */ /* 0x000fe4000f8e00ff */
[----:B------:R-:W-:Y:S02]  /*0290*/  UIMAD.WIDE.U32 UR10, UR25, -0x33333333, URZ ;  /* 0xcccccccd190a78a5 */ /* 0x000fe4000f8e00ff */
[----:B------:R-:W-:Y:S01]  /*02a0*/  UIMAD.WIDE.U32 UR12, UR5, -0x33333333, URZ ;  /* 0xcccccccd050c78a5 */ /* 0x000fe2000f8e00ff */
[----:B------:R-:W-:Y:S01]  /*02b0*/  ISETP.NE.AND P0, PT, R6, RZ, PT ;  /* 0x000000ff0600720c */ /* 0x000fe20003f05270 */
[----:B------:R-:W-:Y:S02]  /*02c0*/  USHF.R.U32.HI UR7, URZ, 0x2, UR7 ;  /* 0x00000002ff077899 */ /* 0x000fe40008011607 */
[----:B------:R-:W-:-:S02]  /*02d0*/  USHF.R.U32.HI UR9, URZ, 0x2, UR9 ;  /* 0x00000002ff097899 */ /* 0x000fc40008011609 */
[----:B------:R-:W-:Y:S02]  /*02e0*/  USHF.R.U32.HI UR11, URZ, 0x2, UR11 ;  /* 0x00000002ff0b7899 */ /* 0x000fe4000801160b */
[----:B------:R-:W-:Y:S02]  /*02f0*/  USHF.R.U32.HI UR13, URZ, 0x2, UR13 ;  /* 0x00000002ff0d7899 */ /* 0x000fe4000801160d */
[----:B------:R-:W-:Y:S02]  /*0300*/  UIMAD UR7, UR7, -0x5, UR20 ;  /* 0xfffffffb070778a4 */ /* 0x000fe4000f8e0214 */
[----:B------:R-:W-:Y:S02]  /*0310*/  UIMAD UR11, UR11, -0x5, UR22 ;  /* 0xfffffffb0b0b78a4 */ /* 0x000fe4000f8e0216 */
[----:B------:R-:W-:Y:S02]  /*0320*/  UIMAD UR13, UR13, -0x5, UR14 ;  /* 0xfffffffb0d0d78a4 */ /* 0x000fe4000f8e020e */
[----:B------:R-:W-:-:S02]  /*0330*/  UIMAD UR9, UR9, -0x5, UR21 ;  /* 0xfffffffb090978a4 */ /* 0x000fc4000f8e0215 */
[----:B------:R-:W-:Y:S02]  /*0340*/  UISETP.GE.U32.AND UP0, UPT, UR13, 0x5, UPT ;  /* 0x000000050d00788c */ /* 0x000fe4000bf06070 */
[----:B------:R-:W-:Y:S02]  /*0350*/  UISETP.GE.U32.AND UP1, UPT, UR11, 0x5, UPT ;  /* 0x000000050b00788c */ /* 0x000fe4000bf26070 */
[----:B------:R-:W-:Y:S02]  /*0360*/  UISETP.GE.U32.AND UP2, UPT, UR9, 0x5, UPT ;  /* 0x000000050900788c */ /* 0x000fe4000bf46070 */
[----:B------:R-:W-:Y:S02]  /*0370*/  UISETP.GE.U32.AND UP3, UPT, UR7, 0x5, UPT ;  /* 0x000000050700788c */ /* 0x000fe4000bf66070 */
[----:B------:R-:W-:Y:S02]  /*0380*/  UIADD3 UR5, UPT, UPT, UR5, 0x4, URZ ;  /* 0x0000000405057890 */ /* 0x000fe4000fffe0ff */
[----:B------:R-:W-:-:S02]  /*0390*/  UIADD3 UR23, UPT, UPT, UR23, 0x4, URZ ;  /* 0x0000000417177890 */ /* 0x000fc4000fffe0ff */
[----:B------:R-:W-:Y:S02]  /*03a0*/  @UP0 UIADD3 UR13, UPT, UPT, UR13, -0x5, URZ ;  /* 0xfffffffb0d0d0890 */ /* 0x000fe4000fffe0ff */
[----:B------:R-:W-:Y:S02]  /*03b0*/  @UP1 UIADD3 UR11, UPT, UPT, UR11, -0x5, URZ ;  /* 0xfffffffb0b0b1890 */ /* 0x000fe4000fffe0ff */
[----:B------:R-:W-:Y:S02]  /*03c0*/  @UP2 UIADD3 UR9, UPT, UPT, UR9, -0x5, URZ ;  /* 0xfffffffb09092890 */ /* 0x000fe4000fffe0ff */
[----:B------:R-:W-:Y:S01]  /*03d0*/  @UP3 UIADD3 UR7, UPT, UPT, UR7, -0x5, URZ ;  /* 0xfffffffb07073890 */ /* 0x000fe2000fffe0ff */
[----:B------:R-:W-:Y:S01]  /*03e0*/  I2FP.F32.U32 R7, UR13 ;  /* 0x0000000d00077c45 */ /* 0x000fe20008201000 */
[----:B------:R-:W-:Y:S01]  /*03f0*/  UIADD3 UR24, UPT, UPT, UR24, 0x4, URZ ;  /* 0x0000000418187890 */ /* 0x000fe2000fffe0ff */
[----:B------:R-:W-:Y:S01]  /*0400*/  I2FP.F32.U32 R9, UR11 ;  /* 0x0000000b00097c45 */ /* 0x000fe20008201000 */
[----:B------:R-:W-:Y:S01]  /*0410*/  UIADD3 UR25, UPT, UPT, UR25, 0x4, URZ ;  /* 0x0000000419197890 */ /* 0x000fe2000fffe0ff */
[----:B------:R-:W-:Y:S01]  /*0420*/  I2FP.F32.U32 R11, UR9 ;  /* 0x00000009000b7c45 */ /* 0x000fe20008201000 */
[----:B------:R-:W-:Y:S01]  /*0430*/  STG.E desc[UR18][R4.64+-0x8], R7 ;  /* 0xfffff80704007986 */ /* 0x000fe2000c101912 */
[----:B------:R-:W-:Y:S01]  /*0440*/  I2FP.F32.U32 R13, UR7 ;  /* 0x00000007000d7c45 */ /* 0x000fe20008201000 */
[----:B------:R-:W-:-:S02]  /*0450*/  UIADD3 UR20, UPT, UPT, UR20, 0x4, URZ ;  /* 0x0000000414147890 */ /* 0x000fc4000fffe0ff */
[----:B------:R-:W-:Y:S01]  /*0460*/  STG.E desc[UR18][R4.64+-0x4], R9 ;  /* 0xfffffc0904007986 */ /* 0x000fe2000c101912 */
[----:B------:R-:W-:Y:S02]  /*0470*/  UIADD3 UR21, UPT, UPT, UR21, 0x4, URZ ;  /* 0x0000000415157890 */ /* 0x000fe4000fffe0ff */
[----:B------:R-:W-:Y:S01]  /*0480*/  UIADD3 UR22, UPT, UPT, UR22, 0x4, URZ ;  /* 0x0000000416167890 */ /* 0x000fe2000fffe0ff */
[----:B------:R-:W-:Y:S01]  /*0490*/  STG.E desc[UR18][R4.64], R11 ;  /* 0x0000000b04007986 */ /* 0x000fe2000c101912 */
[----:B------:R-:W-:-:S03]  /*04a0*/  UIADD3 UR14, UPT, UPT, UR14, 0x4, URZ ;  /* 0x000000040e0e7890 */ /* 0x000fc6000fffe0ff */
[----:B------:R0:W-:Y:S02]  /*04b0*/  STG.E desc[UR18][R4.64+0x4], R13 ;  /* 0x0000040d04007986 */ /* 0x0001e4000c101912 */
[----:B0-----:R-:W-:-:S05]  /*04c0*/  IADD3 R4, P1, PT, R4, 0x10, RZ ;  /* 0x0000001004047810 */ /* 0x001fca0007f3e0ff */
[----:B------:R-:W-:Y:S01]  /*04d0*/  IMAD.X R5, RZ, RZ, R5, P1 ;  /* 0x000000ffff057224 */ /* 0x000fe200008e0605 */
[----:B------:R-:W-:Y:S07]  /*04e0*/  @P0 BRA `(.L_x_5) ;  /* 0xfffffffc005c0947 */ /* 0x000fee000383ffff */
[----:B------:R-:W-:-:S07]  /*04f0*/  MOV R8, R0 ;  /* 0x0000000000087202 */ /* 0x000fce0000000f00 */
.L_x_4:
[----:B------:R-:W-:-:S13]  /*0500*/  ISETP.NE.AND P0, PT, R2, RZ, PT ;  /* 0x000000ff0200720c */ /* 0x000fda0003f05270 */
[----:B------:R-:W-:Y:S05]  /*0510*/  @!P0 BRA `(.L_x_6) ;  /* 0x0000000000a48947 */ /* 0x000fea0003800000 */
[----:B------:R-:W-:Y:S01]  /*0520*/  ISETP.NE.AND P0, PT, R2, 0x1, PT ;  /* 0x000000010200780c */ /* 0x000fe20003f05270 */
[----:B------:R-:W-:-:S12]  /*0530*/  ULOP3.LUT UP0, URZ, UR27, 0x1, URZ, 0xc0, !UPT ;  /* 0x000000011bff7892 */ /* 0x000fd8000f80c0ff */
[----:B------:R-:W-:Y:S05]  /*0540*/  @!P0 BRA `(.L_x_7) ;  /* 0x0000000000688947 */ /* 0x000fea0003800000 */
[C---:B------:R-:W-:Y:S01]  /*0550*/  VIADD R10, R8.reuse, 0x1 ;  /* 0x00000001080a7836 */ /* 0x040fe20000000000 */
[----:B------:R-:W0:Y:S01]  /*0560*/  LDC.64 R6, c[0x0][0x380] ;  /* 0x0000e000ff067b82 */ /* 0x000e220000000a00 */
[C---:B------:R-:W-:Y:S01]  /*0570*/  IMAD.HI.U32 R4, R8.reuse, 0x66666667, RZ ;  /* 0x6666666708047827 */ /* 0x040fe200078e00ff */
[----:B------:R-:W-:-:S03]  /*0580*/  IADD3 R12, P2, PT, R8, UR26, RZ ;  /* 0x0000001a080c7c10 */ /* 0x000fc6000ff5e0ff */
[----:B------:R-:W-:Y:S01]  /*0590*/  IMAD.HI.U32 R5, R10, 0x66666667, RZ ;  /* 0x666666670a057827 */ /* 0x000fe200078e00ff */
[----:B------:R-:W-:Y:S02]  /*05a0*/  SHF.R.U32.HI R9, RZ, 0x1, R4 ;  /* 0x00000001ff097819 */ /* 0x000fe40000011604 */
[----:B------:R-:W-:Y:S02]  /*05b0*/  IADD3.X R13, PT, PT, RZ, RZ, RZ, P2, !PT ;  /* 0x000000ffff0d7210 */ /* 0x000fe400017fe4ff */
[----:B------:R-:W-:Y:S01]  /*05c0*/  SHF.R.U32.HI R11, RZ, 0x1, R5 ;  /* 0x00000001ff0b7819 */ /* 0x000fe20000011605 */
[----:B------:R-:W-:Y:S01]  /*05d0*/  IMAD R9, R9, -0x5, R8 ;  /* 0xfffffffb09097824 */ /* 0x000fe200078e0208 */
[----:B------:R-:W1:Y:S03]  /*05e0*/  LDC.64 R4, c[0x0][0x380] ;  /* 0x0000e000ff047b82 */ /* 0x000e660000000a00 */
[----:B------:R-:W-:-:S02]  /*05f0*/  IMAD R11, R11, -0x5, R10 ;  /* 0xfffffffb0b0b7824 */ /* 0x000fc400078e020a */
[----:B------:R-:W-:Y:S02]  /*0600*/  VIADD R9, R9, UR17 ;  /* 0x0000001109097c36 */ /* 0x000fe40008000000 */
[----:B------:R-:W-:Y:S02]  /*0610*/  VIADD R10, R11, UR17 ;  /* 0x000000110b0a7c36 */ /* 0x000fe40008000000 */
[C---:B------:R-:W-:Y:S01]  /*0620*/  VIADD R11, R8.reuse, UR26 ;  /* 0x0000001a080b7c36 */ /* 0x040fe20008000000 */
[----:B------:R-:W-:Y:S01]  /*0630*/  ISETP.GE.U32.AND P1, PT, R9, 0x5, PT ;  /* 0x000000050900780c */ /* 0x000fe20003f26070 */
[----:B------:R-:W-:Y:S01]  /*0640*/  VIADD R8, R8, 0x2 ;  /* 0x0000000208087836 */ /* 0x000fe20000000000 */
[----:B------:R-:W-:Y:S01]  /*0650*/  ISETP.GE.U32.AND P0, PT, R10, 0x5, PT ;  /* 0x000000050a00780c */ /* 0x000fe20003f06070 */
[----:B0-----:R-:W-:-:S10]  /*0660*/  IMAD.WIDE.U32 R6, R11, 0x4, R6 ;  /* 0x000000040b067825 */ /* 0x001fd400078e0006 */
[----:B------:R-:W-:Y:S01]  /*0670*/  @P1 VIADD R9, R9, 0xfffffffb ;  /* 0xfffffffb09091836 */ /* 0x000fe20000000000 */
[----:B-1----:R-:W-:Y:S01]  /*0680*/  LEA R4, P2, R12, R4, 0x2 ;  /* 0x000000040c047211 */ /* 0x002fe200078410ff */
[----:B------:R-:W-:-:S03]  /*0690*/  @P0 VIADD R10, R10, 0xfffffffb ;  /* 0xfffffffb0a0a0836 */ /* 0x000fc60000000000 */
[----:B------:R-:W-:Y:S02]  /*06a0*/  I2FP.F32.U32 R9, R9 ;  /* 0x0000000900097245 */ /* 0x000fe40000201000 */
[----:B------:R-:W-:Y:S02]  /*06b0*/  LEA.HI.X R5, R12, R5, R13, 0x2, P2 ;  /* 0x000000050c057211 */ /* 0x000fe400010f140d */
[----:B------:R-:W-:Y:S01]  /*06c0*/  I2FP.F32.U32 R11, R10 ;  /* 0x0000000a000b7245 */ /* 0x000fe20000201000 */
[----:B------:R0:W-:Y:S04]  /*06d0*/  STG.E desc[UR18][R6.64], R9 ;  /* 0x0000000906007986 */ /* 0x0001e8000c101912 */
[----:B------:R0:W-:Y:S02]  /*06e0*/  STG.E desc[UR18][R4.64+0x4], R11 ;  /* 0x0000040b04007986 */ /* 0x0001e4000c101912 */
.L_x_7:
[----:B------:R-:W-:Y:S05]  /*06f0*/  BRA.U !UP0, `(.L_x_6) ;  /* 0x00000001082c7547 */ /* 0x000fea000b800000 */
[----:B0-----:R-:W-:-:S04]  /*0700*/  IMAD.HI.U32 R4, R8, -0x33333333, RZ ;  /* 0xcccccccd08047827 */ /* 0x001fc800078e00ff */
[----:B------:R-:W-:Y:S01]  /*0710*/  VIADD R7, R8, UR26 ;  /* 0x0000001a08077c36 */ /* 0x000fe20008000000 */
[----:B------:R-:W-:-:S05]  /*0720*/  SHF.R.U32.HI R5, RZ, 0x2, R4 ;  /* 0x00000002ff057819 */ /* 0x000fca0000011604 */
[----:B------:R-:W-:Y:S02]  /*0730*/  IMAD R6, R5, -0x5, R8 ;  /* 0xfffffffb05067824 */ /* 0x000fe400078e0208 */
[----:B------:R-:W0:Y:S03]  /*0740*/  LDC.64 R4, c[0x0][0x380] ;  /* 0x0000e000ff047b82 */ /* 0x000e260000000a00 */
[----:B------:R-:W-:-:S04]  /*0750*/  IADD3 R6, PT, PT, R6, UR17, RZ ;  /* 0x0000001106067c10 */ /* 0x000fc8000fffe0ff */
[----:B------:R-:W-:-:S13]  /*0760*/  ISETP.GE.U32.AND P0, PT, R6, 0x5, PT ;  /* 0x000000050600780c */ /* 0x000fda0003f06070 */
[----:B------:R-:W-:Y:S02]  /*0770*/  @P0 VIADD R6, R6, 0xfffffffb ;  /* 0xfffffffb06060836 */ /* 0x000fe40000000000 */
[----:B0-----:R-:W-:-:S03]  /*0780*/  IMAD.WIDE.U32 R4, R7, 0x4, R4 ;  /* 0x0000000407047825 */ /* 0x001fc600078e0004 */
[----:B------:R-:W-:-:S05]  /*0790*/  I2FP.F32.U32 R7, R6 ;  /* 0x0000000600077245 */ /* 0x000fca0000201000 */
[----:B------:R1:W-:Y:S02]  /*07a0*/  STG.E desc[UR18][R4.64], R7 ;  /* 0x0000000704007986 */ /* 0x0003e4000c101912 */
.L_x_6:
[----:B------:R-:W2:Y:S01]  /*07b0*/  LDCU UR5, c[0x0][0x388] ;  /* 0x00007100ff0577ac */ /* 0x000ea20008000800 */
[----:B------:R-:W-:-:S04]  /*07c0*/  UIADD3 UR4, UPT, UPT, UR4, 0x1, URZ ;  /* 0x0000000104047890 */ /* 0x000fc8000fffe0ff */
[----:B--2---:R-:W-:-:S09]  /*07d0*/  UISETP.NE.AND UP0, UPT, UR4, UR5, UPT ;  /* 0x000000050400728c */ /* 0x004fd2000bf05270 */
[----:B------:R-:W-:Y:S05]  /*07e0*/  BRA.U UP0, `(.L_x_8) ;  /* 0xfffffff900387547 */ /* 0x000fea000b83ffff */
[----:B------:R-:W-:Y:S05]  /*07f0*/  EXIT ;  /* 0x000000000000794d */ /* 0x000fea0003800000 */
.L_x_9:
        /* <DEDUP_REMOVED lines=16> */
.L_x_30:


//--------------------- .text._Z6init_cPfii       --------------------------
	.section	.text._Z6init_cPfii,"ax",@progbits
	.align	128
        .global         _Z6init_cPfii
        .type           _Z6init_cPfii,@function
        .size           _Z6init_cPfii,(.L_x_31 - _Z6init_cPfii)
        .other          _Z6init_cPfii,@"STO_CUDA_ENTRY STV_DEFAULT"
_Z6init_cPfii:
.text._Z6init_cPfii:
[----:B------:R-:W-:Y:S08]  /*0000*/  LDC R1, c[0x0][0x37c] ;  /* 0x0000df00ff017b82 */ /* 0x000ff00000000800 */
[----:B------:R-:W0:Y:S02]  /*0010*/  LDC.64 R2, c[0x0][0x388] ;  /* 0x0000e200ff027b82 */ /* 0x000e240000000a00 */
[----:B0-----:R-:W-:-:S05]  /*0020*/  IMAD R0, R3, R2, RZ ;  /* 0x0000000203007224 */ /* 0x001fca00078e02ff */
[----:B------:R-:W-:-:S13]  /*0030*/  ISETP.GE.AND P0, PT, R0, 0x1, PT ;  /* 0x000000010000780c */ /* 0x000fda0003f06270 */
[----:B------:R-:W-:Y:S05]  /*0040*/  @!P0 EXIT ;  /* 0x000000000000894d */ /* 0x000fea0003800000 */
[C---:B------:R-:W-:Y:S01]  /*0050*/  ISETP.GE.U32.AND P1, PT, R0.reuse, 0x10, PT ;  /* 0x000000100000780c */ /* 0x040fe20003f26070 */
[----:B------:R-:W0:Y:S01]  /*0060*/  LDCU.64 UR6, c[0x0][0x358] ;  /* 0x00006b00ff0677ac */ /* 0x000e220008000a00 */
[----:B------:R-:W-:Y:S01]  /*0070*/  LOP3.LUT R8, R0, 0xf, RZ, 0xc0, !PT ;  /* 0x0000000f00087812 */ /* 0x000fe200078ec0ff */
[----:B------:R-:W-:-:S03]  /*0080*/  IMAD.MOV.U32 R5, RZ, RZ, RZ ;  /* 0x000000ffff057224 */ /* 0x000fc600078e00ff */
[----:B------:R-:W-:-:S07]  /*0090*/  ISETP.NE.AND P0, PT, R8, RZ, PT ;  /* 0x000000ff0800720c */ /* 0x000fce0003f05270 */
[----:B------:R-:W-:Y:S06]  /*00a0*/  @!P1 BRA `(.L_x_10) ;  /* 0x0000000000789947 */ /* 0x000fec0003800000 */
[----:B------:R-:W1:Y:S01]  /*00b0*/  LDCU.64 UR4, c[0x0][0x380] ;  /* 0x00007000ff0477ac */ /* 0x000e620008000a00 */
[----:B------:R-:W-:-:S05]  /*00c0*/  LOP3.LUT R5, R0, 0x7ffffff0, RZ, 0xc0, !PT ;  /* 0x7ffffff000057812 */ /* 0x000fca00078ec0ff */
[----:B------:R-:W-:Y:S01]  /*00d0*/  IMAD.MOV R4, RZ, RZ, -R5 ;  /* 0x000000ffff047224 */ /* 0x000fe200078e0a05 */
[----:B-1----:R-:W-:-:S04]  /*00e0*/  UIADD3 UR4, UP0, UPT, UR4, 0x20, URZ ;  /* 0x0000002004047890 */ /* 0x002fc8000ff1e0ff */
[----:B------:R-:W-:Y:S02]  /*00f0*/  UIADD3.X UR5, UPT, UPT, URZ, UR5, URZ, UP0, !UPT ;  /* 0x00000005ff057290 */ /* 0x000fe400087fe4ff */
[----:B------:R-:W-:-:S04]  /*0100*/  IMAD.U32 R6, RZ, RZ, UR4 ;  /* 0x00000004ff067e24 */ /* 0x000fc8000f8e00ff */
[----:B------:R-:W-:-:S07]  /*0110*/  IMAD.U32 R7, RZ, RZ, UR5 ;  /* 0x00000005ff077e24 */ /* 0x000fce000f8e00ff */
.L_x_11:
[----:B------:R-:W-:Y:S01]  /*0120*/  IADD3 R4, PT, PT, R4, 0x10, RZ ;  /* 0x0000001004047810 */ /* 0x000fe20007ffe0ff */
[----:B-1----:R-:W-:Y:S02]  /*0130*/  IMAD.MOV.U32 R2, RZ, RZ, R6 ;  /* 0x000000ffff027224 */ /* 0x002fe400078e0006 */
[----:B------:R-:W-:Y:S01]  /*0140*/  IMAD.MOV.U32 R3, RZ, RZ, R7 ;  /* 0x000000ffff037224 */ /* 0x000fe200078e0007 */
[----:B------:R-:W-:Y:S02]  /*0150*/  ISETP.NE.AND P1, PT, R4, RZ, PT ;  /* 0x000000ff0400720c */ /* 0x000fe40003f25270 */
[----:B------:R-:W-:Y:S02]  /*0160*/  IADD3 R6, P2, PT, R2, 0x40, RZ ;  /* 0x0000004002067810 */ /* 0x000fe40007f5e0ff */
[----:B0-----:R1:W-:Y:S03]  /*0170*/  STG.E desc[UR6][R2.64+-0x20], RZ ;  /* 0xffffe0ff02007986 */ /* 0x0013e6000c101906 */
[----:B------:R-:W-:Y:S01]  /*0180*/  IMAD.X R7, RZ, RZ, R3, P2 ;  /* 0x000000ffff077224 */ /* 0x000fe200010e0603 */
[----:B------:R1:W-:Y:S04]  /*0190*/  STG.E desc[UR6][R2.64+-0x1c], RZ ;  /* 0xffffe4ff02007986 */ /* 0x0003e8000c101906 */
        /* <DEDUP_REMOVED lines=13> */
[----:B------:R1:W-:Y:S01]  /*0270*/  STG.E desc[UR6][R2.64+0x1c], RZ ;  /* 0x00001cff02007986 */ /* 0x0003e2000c101906 */
[----:B------:R-:W-:Y:S05]  /*0280*/  @P1 BRA `(.L_x_11) ;  /* 0xfffffffc00a41947 */ /* 0x000fea000383ffff */
.L_x_10:
[----:B0-----:R-:W-:Y:S05]  /*0290*/  @!P0 EXIT ;  /* 0x000000000000894d */ /* 0x001fea0003800000 */
[----:B------:R-:W-:Y:S02]  /*02a0*/  ISETP.GE.U32.AND P0, PT, R8, 0x8, PT ;  /* 0x000000080800780c */ /* 0x000fe40003f06070 */
[----:B------:R-:W-:-:S04]  /*02b0*/  LOP3.LUT R4, R0, 0x7, RZ, 0xc0, !PT ;  /* 0x0000000700047812 */ /* 0x000fc800078ec0ff */
[----:B------:R-:W-:-:S07]  /*02c0*/  ISETP.NE.AND P1, PT, R4, RZ, PT ;  /* 0x000000ff0400720c */ /* 0x000fce0003f25270 */
[----:B------:R-:W-:Y:S06]  /*02d0*/  @!P0 BRA `(.L_x_12) ;  /* 0x00000000002c8947 */ /* 0x000fec0003800000 */
[----:B-1----:R-:W0:Y:S02]  /*02e0*/  LDC.64 R2, c[0x0][0x380] ;  /* 0x0000e000ff027b82 */ /* 0x002e240000000a00 */
[----:B0-----:R-:W-:-:S04]  /*02f0*/  IMAD.WIDE.U32 R2, R5, 0x4, R2 ;  /* 0x0000000405027825 */ /* 0x001fc800078e0002 */
[----:B------:R-:W-:Y:S01]  /*0300*/  VIADD R5, R5, 0x8 ;  /* 0x0000000805057836 */ /* 0x000fe20000000000 */
[----:B------:R0:W-:Y:S04]  /*0310*/  STG.E desc[UR6][R2.64], RZ ;  /* 0x000000ff02007986 */ /* 0x0001e8000c101906 */
[----:B------:R0:W-:Y:S04]  /*0320*/  STG.E desc[UR6][R2.64+0x4], RZ ;  /* 0x000004ff02007986 */ /* 0x0001e8000c101906 */
[----:B------:R0:W-:Y:S04]  /*0330*/  STG.E desc[UR6][R2.64+0x8], RZ ;  /* 0x000008ff02007986 */ /* 0x0001e8000c101906 */
[----:B------:R0:W-:Y:S04]  /*0340*/  STG.E desc[UR6][R2.64+0xc], RZ ;  /* 0x00000cff02007986 */ /* 0x0001e8000c101906 */
[----:B------:R0:W-:Y:S04]  /*0350*/  STG.E desc[UR6][R2.64+0x10], RZ ;  /* 0x000010ff02007986 */ /* 0x0001e8000c101906 */
[----:B------:R0:W-:Y:S04]  /*0360*/  STG.E desc[UR6][R2.64+0x14], RZ ;  /* 0x000014ff02007986 */ /* 0x0001e8000c101906 */
[----:B------:R0:W-:Y:S04]  /*0370*/  STG.E desc[UR6][R2.64+0x18], RZ ;  /* 0x000018ff02007986 */ /* 0x0001e8000c101906 */
[----:B------:R0:W-:Y:S02]  /*0380*/  STG.E desc[UR6][R2.64+0x1c], RZ ;  /* 0x00001cff02007986 */ /* 0x0001e4000c101906 */
.L_x_12:
[----:B------:R-:W-:Y:S05]  /*0390*/  @!P1 EXIT ;  /* 0x000000000000994d */ /* 0x000fea0003800000 */
[----:B------:R-:W-:Y:S02]  /*03a0*/  ISETP.GE.U32.AND P0, PT, R4, 0x4, PT ;  /* 0x000000040400780c */ /* 0x000fe40003f06070 */
[----:B------:R-:W-:-:S04]  /*03b0*/  LOP3.LUT R0, R0, 0x3, RZ, 0xc0, !PT ;  /* 0x0000000300007812 */ /* 0x000fc800078ec0ff */
[----:B------:R-:W-:-:S07]  /*03c0*/  ISETP.NE.AND P1, PT, R0, RZ, PT ;  /* 0x000000ff0000720c */ /* 0x000fce0003f25270 */
[----:B------:R-:W-:Y:S06]  /*03d0*/  @!P0 BRA `(.L_x_13) ;  /* 0x00000000001c8947 */ /* 0x000fec0003800000 */
[----:B01----:R-:W0:Y:S02]  /*03e0*/  LDC.64 R2, c[0x0][0x380] ;  /* 0x0000e000ff027b82 */ /* 0x003e240000000a00 */
[----:B0-----:R-:W-:-:S04]  /*03f0*/  IMAD.WIDE.U32 R2, R5, 0x4, R2 ;  /* 0x0000000405027825 */ /* 0x001fc800078e0002 */
[----:B------:R-:W-:Y:S01]  /*0400*/  VIADD R5, R5, 0x4 ;  /* 0x0000000405057836 */ /* 0x000fe20000000000 */
[----:B------:R2:W-:Y:S04]  /*0410*/  STG.E desc[UR6][R2.64], RZ ;  /* 0x000000ff02007986 */ /* 0x0005e8000c101906 */
[----:B------:R2:W-:Y:S04]  /*0420*/  STG.E desc[UR6][R2.64+0x4], RZ ;  /* 0x000004ff02007986 */ /* 0x0005e8000c101906 */
[----:B------:R2:W-:Y:S04]  /*0430*/  STG.E desc[UR6][R2.64+0x8], RZ ;  /* 0x000008ff02007986 */ /* 0x0005e8000c101906 */
[----:B------:R2:W-:Y:S02]  /*0440*/  STG.E desc[UR6][R2.64+0xc], RZ ;  /* 0x00000cff02007986 */ /* 0x0005e4000c101906 */
.L_x_13:
[----:B------:R-:W-:Y:S05]  /*0450*/  @!P1 EXIT ;  /* 0x000000000000994d */ /* 0x000fea0003800000 */
[----:B012---:R-:W0:Y:S01]  /*0460*/  LDC.64 R2, c[0x0][0x380] ;  /* 0x0000e000ff027b82 */ /* 0x007e220000000a00 */
[----:B------:R-:W-:Y:S01]  /*0470*/  IADD3 R0, PT, PT, -R0, RZ, RZ ;  /* 0x000000ff00007210 */ /* 0x000fe20007ffe1ff */
[----:B0-----:R-:W-:-:S07]  /*0480*/  IMAD.WIDE.U32 R2, R5, 0x4, R2 ;  /* 0x0000000405027825 */ /* 0x001fce00078e0002 */
.L_x_14:
[----:B------:R-:W-:Y:S01]  /*0490*/  VIADD R0, R0, 0x1 ;  /* 0x0000000100007836 */ /* 0x000fe20000000000 */
[----:B------:R0:W-:Y:S04]  /*04a0*/  STG.E desc[UR6][R2.64], RZ ;  /* 0x000000ff02007986 */ /* 0x0001e8000c101906 */
[----:B------:R-:W-:Y:S02]  /*04b0*/  ISETP.NE.AND P0, PT, R0, RZ, PT ;  /* 0x000000ff0000720c */ /* 0x000fe40003f05270 */
[----:B0-----:R-:W-:-:S05]  /*04c0*/  IADD3 R2, P1, PT, R2, 0x4, RZ ;  /* 0x0000000402027810 */ /* 0x001fca0007f3e0ff */
[----:B------:R-:W-:-:S06]  /*04d0*/  IMAD.X R3, RZ, RZ, R3, P1 ;  /* 0x000000ffff037224 */ /* 0x000fcc00008e0603 */
[----:B------:R-:W-:Y:S05]  /*04e0*/  @P0 BRA `(.L_x_14) ;  /* 0xfffffffc00e80947 */ /* 0x000fea000383ffff */
[----:B------:R-:W-:Y:S05]  /*04f0*/  EXIT ;  /* 0x000000000000794d */ /* 0x000fea0003800000 */
.L_x_15:
        /* <DEDUP_REMOVED lines=16> */
.L_x_31:


//--------------------- .text._Z8init_a_bP6__halfS0_iii --------------------------
	.section	.text._Z8init_a_bP6__halfS0_iii,"ax",@progbits
	.align	128
        .global         _Z8init_a_bP6__halfS0_iii
        .type           _Z8init_a_bP6__halfS0_iii,@function
        .size           _Z8init_a_bP6__halfS0_iii,(.L_x_32 - _Z8init_a_bP6__halfS0_iii)
        .other          _Z8init_a_bP6__halfS0_iii,@"STO_CUDA_ENTRY STV_DEFAULT"
_Z8init_a_bP6__halfS0_iii:
.text._Z8init_a_bP6__halfS0_iii:
[----:B------:R-:W-:Y:S01]  /*0000*/  LDC R1, c[0x0][0x37c] ;  /* 0x0000df00ff017b82 */ /* 0x000fe20000000800 */
[----:B------:R-:W0:Y:S01]  /*0010*/  LDCU UR4, c[0x0][0x390] ;  /* 0x00007200ff0477ac */ /* 0x000e220008000800 */
[----:B------:R-:W0:Y:S01]  /*0020*/  LDCU UR8, c[0x0][0x398] ;  /* 0x00007300ff0877ac */ /* 0x000e220008000800 */
[----:B------:R-:W1:Y:S01]  /*0030*/  LDCU.64 UR16, c[0x0][0x358] ;  /* 0x00006b00ff1077ac */ /* 0x000e620008000a00 */
[----:B0-----:R-:W-:-:S04]  /*0040*/  UISETP.LT.AND UP0, UPT, UR4, UR8, UPT ;  /* 0x000000080400728c */ /* 0x001fc8000bf01270 */
[----:B------:R-:W-:-:S04]  /*0050*/  USEL UR4, UR4, UR8, UP0 ;  /* 0x0000000804047287 */ /* 0x000fc80008000000 */
[----:B------:R-:W-:-:S09]  /*0060*/  UISETP.GE.AND UP0, UPT, UR4, 0x1, UPT ;  /* 0x000000010400788c */ /* 0x000fd2000bf06270 */
[----:B-1----:R-:W-:Y:S05]  /*0070*/  BRA.U !UP0, `(.L_x_16) ;  /* 0x0000000508b07547 */ /* 0x002fea000b800000 */
[----:B------:R-:W-:Y:S02]  /*0080*/  ULOP3.LUT UR9, UR8, 0x3, URZ, 0xc0, !UPT ;  /* 0x0000000308097892 */ /* 0x000fe4000f8ec0ff */
[----:B------:R-:W-:Y:S01]  /*0090*/  ULOP3.LUT UR5, UR8, 0x7ffffffc, URZ, 0xc0, !UPT ;  /* 0x7ffffffc08057892 */ /* 0x000fe2000f8ec0ff */
[----:B------:R-:W-:-:S11]  /*00a0*/  UMOV UR4, URZ ;  /* 0x000000ff00047c82 */ /* 0x000fd60008000000 */
.L_x_21:
[----:B0-----:R-:W0:Y:S01]  /*00b0*/  LDCU UR8, c[0x0][0x398] ;  /* 0x00007300ff0877ac */ /* 0x001e220008000800 */
[----:B------:R-:W-:Y:S01]  /*00c0*/  IMAD.MOV.U32 R0, RZ, RZ, RZ ;  /* 0x000000ffff007224 */ /* 0x000fe200078e00ff */
[----:B-1----:R-:W1:Y:S01]  /*00d0*/  LDCU UR10, c[0x0][0x390] ;  /* 0x00007200ff0a77ac */ /* 0x002e620008000800 */
[----:B------:R-:W-:-:S04]  /*00e0*/  UIMAD.WIDE.U32 UR6, UR4, -0x33333333, URZ ;  /* 0xcccccccd040678a5 */ /* 0x000fc8000f8e00ff */
[----:B------:R-:W-:-:S04]  /*00f0*/  USHF.R.U32.HI UR7, URZ, 0x2, UR7 ;  /* 0x00000002ff077899 */ /* 0x000fc80008011607 */
[----:B------:R-:W-:Y:S02]  /*0100*/  UIMAD UR7, UR7, -0x5, UR4 ;  /* 0xfffffffb070778a4 */ /* 0x000fe4000f8e0204 */
[----:B0-----:R-:W-:Y:S02]  /*0110*/  UISETP.GE.U32.AND UP1, UPT, UR8, 0x4, UPT ;  /* 0x000000040800788c */ /* 0x001fe4000bf26070 */
[----:B------:R-:W-:Y:S02]  /*0120*/  UIMAD UR6, UR4, UR8, URZ ;  /* 0x00000008040672a4 */ /* 0x000fe4000f8e02ff */
[----:B------:R-:W-:-:S04]  /*0130*/  UIADD3 UR4, UPT, UPT, UR4, 0x1, URZ ;  /* 0x0000000104047890 */ /* 0x000fc8000fffe0ff */
[----:B-1----:R-:W-:Y:S01]  /*0140*/  UISETP.NE.AND UP0, UPT, UR4, UR10, UPT ;  /* 0x0000000a0400728c */ /* 0x002fe2000bf05270 */
[----:B--2---:R-:W-:Y:S10]  /*0150*/  BRA.U !UP1, `(.L_x_17) ;  /* 0x0000000109bc7547 */ /* 0x004ff4000b800000 */
[----:B------:R-:W0:Y:S01]  /*0160*/  LDC.64 R2, c[0x0][0x380] ;  /* 0x0000e000ff027b82 */ /* 0x000e220000000a00 */
[----:B------:R-:W-:-:S07]  /*0170*/  IMAD.MOV.U32 R0, RZ, RZ, RZ ;  /* 0x000000ffff007224 */ /* 0x000fce00078e00ff */
.L_x_18:
[C---:B-1----:R-:W-:Y:S01]  /*0180*/  IMAD.HI.U32 R4, R0.reuse, -0x33333333, RZ ;  /* 0xcccccccd00047827 */ /* 0x042fe200078e00ff */
[----:B------:R-:W-:-:S03]  /*0190*/  IADD3 R8, PT, PT, R0, 0x2, RZ ;  /* 0x0000000200087810 */ /* 0x000fc60007ffe0ff */
[----:B------:R-:W-:Y:S01]  /*01a0*/  VIADD R6, R0, 0x1 ;  /* 0x0000000100067836 */ /* 0x000fe20000000000 */
[----:B------:R-:W-:Y:S01]  /*01b0*/  SHF.R.U32.HI R5, RZ, 0x2, R4 ;  /* 0x00000002ff057819 */ /* 0x000fe20000011604 */
[----:B------:R-:W-:-:S04]  /*01c0*/  IMAD.HI.U32 R4, R8, -0x33333333, RZ ;  /* 0xcccccccd08047827 */ /* 0x000fc800078e00ff */
[----:B------:R-:W-:Y:S01]  /*01d0*/  VIADD R10, R0, 0x3 ;  /* 0x00000003000a7836 */ /* 0x000fe20000000000 */
[----:B------:R-:W-:Y:S01]  /*01e0*/  SHF.R.U32.HI R9, RZ, 0x2, R4 ;  /* 0x00000002ff097819 */ /* 0x000fe20000011604 */
[----:B------:R-:W-:Y:S02]  /*01f0*/  IMAD R5, R5, -0x5, R0 ;  /* 0xfffffffb05057824 */ /* 0x000fe400078e0200 */
[----:B------:R-:W-:-:S04]  /*0200*/  IMAD.HI.U32 R7, R6, -0x33333333, RZ ;  /* 0xcccccccd06077827 */ /* 0x000fc800078e00ff */
[----:B------:R-:W-:Y:S01]  /*0210*/  IMAD.HI.U32 R4, R10, -0x33333333, RZ ;  /* 0xcccccccd0a047827 */ /* 0x000fe200078e00ff */
[----:B------:R-:W-:-:S03]  /*0220*/  SHF.R.U32.HI R7, RZ, 0x2, R7 ;  /* 0x00000002ff077819 */ /* 0x000fc60000011607 */
[----:B------:R-:W-:Y:S01]  /*0230*/  VIADD R5, R5, UR7 ;  /* 0x0000000705057c36 */ /* 0x000fe20008000000 */
[----:B------:R-:W-:Y:S01]  /*0240*/  SHF.R.U32.HI R11, RZ, 0x2, R4 ;  /* 0x00000002ff0b7819 */ /* 0x000fe20000011604 */
[----:B------:R-:W-:Y:S02]  /*0250*/  IMAD R7, R7, -0x5, R6 ;  /* 0xfffffffb07077824 */ /* 0x000fe400078e0206 */
[----:B------:R-:W-:Y:S01]  /*0260*/  IMAD R9, R9, -0x5, R8 ;  /* 0xfffffffb09097824 */ /* 0x000fe200078e0208 */
[----:B------:R-:W-:Y:S01]  /*0270*/  ISETP.GE.U32.AND P2, PT, R5, 0x5, PT ;  /* 0x000000050500780c */ /* 0x000fe20003f46070 */
[----:B------:R-:W-:Y:S02]  /*0280*/  IMAD R11, R11, -0x5, R10 ;  /* 0xfffffffb0b0b7824 */ /* 0x000fe400078e020a */
[----:B------:R-:W-:Y:S01]  /*0290*/  VIADD R4, R7, UR7 ;  /* 0x0000000707047c36 */ /* 0x000fe20008000000 */
[----:B------:R-:W-:Y:S01]  /*02a0*/  IADD3 R10, PT, PT, R9, UR7, RZ ;  /* 0x00000007090a7c10 */ /* 0x000fe2000fffe0ff */
[----:B------:R-:W-:-:S03]  /*02b0*/  VIADD R12, R11, UR7 ;  /* 0x000000070b0c7c36 */ /* 0x000fc60008000000 */
[----:B------:R-:W-:Y:S02]  /*02c0*/  ISETP.GE.U32.AND P1, PT, R4, 0x5, PT ;  /* 0x000000050400780c */ /* 0x000fe40003f26070 */
[----:B------:R-:W-:-:S03]  /*02d0*/  ISETP.GE.U32.AND P0, PT, R10, 0x5, PT ;  /* 0x000000050a00780c */ /* 0x000fc60003f06070 */
[----:B------:R-:W-:Y:S01]  /*02e0*/  @P2 VIADD R5, R5, 0xfffffffb ;  /* 0xfffffffb05052836 */ /* 0x000fe20000000000 */
[----:B------:R-:W-:-:S04]  /*02f0*/  ISETP.GE.U32.AND P2, PT, R12, 0x5, PT ;  /* 0x000000050c00780c */ /* 0x000fc80003f46070 */
[----:B------:R-:W-:Y:S01]  /*0300*/  I2FP.F32.U32 R6, R5 ;  /* 0x0000000500067245 */ /* 0x000fe20000201000 */
[----:B------:R-:W-:Y:S02]  /*0310*/  VIADD R5, R0, UR6 ;  /* 0x0000000600057c36 */ /* 0x000fe40008000000 */
[----:B------:R-:W-:Y:S01]  /*0320*/  @P1 VIADD R4, R4, 0xfffffffb ;  /* 0xfffffffb04041836 */ /* 0x000fe20000000000 */
[----:B------:R-:W1:Y:S01]  /*0330*/  F2F.F16.F32.RM R7, R6 ;  /* 0x0000000600077304 */ /* 0x000e620000204800 */
[----:B------:R-:W-:Y:S01]  /*0340*/  @P0 IADD3 R10, PT, PT, R10, -0x5, RZ ;  /* 0xfffffffb0a0a0810 */ /* 0x000fe20007ffe0ff */
[----:B------:R-:W-:Y:S02]  /*0350*/  VIADD R0, R0, 0x4 ;  /* 0x0000000400007836 */ /* 0x000fe40000000000 */
[----:B------:R-:W-:Y:S01]  /*0360*/  I2FP.F32.U32 R8, R4 ;  /* 0x0000000400087245 */ /* 0x000fe20000201000 */
[----:B------:R-:W-:Y:S01]  /*0370*/  @P2 VIADD R12, R12, 0xfffffffb ;  /* 0xfffffffb0c0c2836 */ /* 0x000fe20000000000 */
[----:B------:R-:W-:Y:S01]  /*0380*/  I2FP.F32.U32 R10, R10 ;  /* 0x0000000a000a7245 */ /* 0x000fe20000201000 */
[----:B0-----:R-:W-:Y:S01]  /*0390*/  IMAD.WIDE.U32 R4, R5, 0x2, R2 ;  /* 0x0000000205047825 */ /* 0x001fe200078e0002 */
[----:B------:R-:W0:Y:S01]  /*03a0*/  F2F.F16.F32.RM R9, R8 ;  /* 0x0000000800097304 */ /* 0x000e220000204800 */
[----:B------:R-:W-:-:S02]  /*03b0*/  ISETP.NE.AND P0, PT, R0, UR5, PT ;  /* 0x0000000500007c0c */ /* 0x000fc4000bf05270 */
[----:B------:R-:W-:Y:S01]  /*03c0*/  I2FP.F32.U32 R12, R12 ;  /* 0x0000000c000c7245 */ /* 0x000fe20000201000 */
[----:B-1----:R1:W-:Y:S04]  /*03d0*/  STG.E.U16 desc[UR16][R4.64], R7 ;  /* 0x0000000704007986 */ /* 0x0023e8000c101510 */
[----:B------:R-:W2:Y:S01]  /*03e0*/  F2F.F16.F32.RM R11, R10 ;  /* 0x0000000a000b7304 */ /* 0x000ea20000204800 */
[----:B0-----:R1:W-:Y:S07]  /*03f0*/  STG.E.U16 desc[UR16][R4.64+0x2], R9 ;  /* 0x0000020904007986 */ /* 0x0013ee000c101510 */
[----:B------:R-:W0:Y:S01]  /*0400*/  F2F.F16.F32.RM R13, R12 ;  /* 0x0000000c000d7304 */ /* 0x000e220000204800 */
[----:B--2---:R1:W-:Y:S04]  /*0410*/  STG.E.U16 desc[UR16][R4.64+0x4], R11 ;  /* 0x0000040b04007986 */ /* 0x0043e8000c101510 */
[----:B0-----:R1:W-:Y:S01]  /*0420*/  STG.E.U16 desc[UR16][R4.64+0x6], R13 ;  /* 0x0000060d04007986 */ /* 0x0013e2000c101510 */
[----:B------:R-:W-:Y:S05]  /*0430*/  @P0 BRA `(.L_x_18) ;  /* 0xfffffffc00500947 */ /* 0x000fea000383ffff */
[----:B------:R-:W-:-:S07]  /*0440*/  MOV R0, UR5 ;  /* 0x0000000500007c02 */ /* 0x000fce0008000f00 */
.L_x_17:
[----:B------:R-:W-:-:S09]  /*0450*/  UISETP.NE.AND UP1, UPT, UR9, URZ, UPT ;  /* 0x000000ff0900728c */ /* 0x000fd2000bf25270 */
[----:B------:R-:W-:Y:S05]  /*0460*/  BRA.U !UP1, `(.L_x_19) ;  /* 0x0000000109b07547 */ /* 0x000fea000b800000 */
[----:B------:R-:W-:Y:S02]  /*0470*/  UISETP.NE.AND UP1, UPT, UR9, 0x1, UPT ;  /* 0x000000010900788c */ /* 0x000fe4000bf25270 */
[----:B------:R-:W-:-:S07]  /*0480*/  ULOP3.LUT UP2, URZ, UR8, 0x1, URZ, 0xc0, !UPT ;  /* 0x0000000108ff7892 */ /* 0x000fce000f84c0ff */
[----:B------:R-:W-:Y:S05]  /*0490*/  BRA.U !UP1, `(.L_x_20) ;  /* 0x0000000109707547 */ /* 0x000fea000b800000 */
[C---:B-1----:R-:W-:Y:S01]  /*04a0*/  VIADD R4, R0.reuse, 0x1 ;  /* 0x0000000100047836 */ /* 0x042fe20000000000 */
[----:B------:R-:W0:Y:S01]  /*04b0*/  LDC.64 R12, c[0x0][0x380] ;  /* 0x0000e000ff0c7b82 */ /* 0x000e220000000a00 */
[----:B------:R-:W-:-:S04]  /*04c0*/  IMAD.HI.U32 R2, R0, 0x66666667, RZ ;  /* 0x6666666700027827 */ /* 0x000fc800078e00ff */
[----:B------:R-:W-:Y:S01]  /*04d0*/  IMAD.HI.U32 R5, R4, 0x66666667, RZ ;  /* 0x6666666704057827 */ /* 0x000fe200078e00ff */
[----:B------:R-:W-:-:S03]  /*04e0*/  SHF.R.U32.HI R3, RZ, 0x1, R2 ;  /* 0x00000001ff037819 */ /* 0x000fc60000011602 */
[----:B------:R-:W-:Y:S01]  /*04f0*/  VIADD R9, R0, UR6 ;  /* 0x0000000600097c36 */ /* 0x000fe20008000000 */
[----:B------:R-:W-:Y:S01]  /*0500*/  SHF.R.U32.HI R5, RZ, 0x1, R5 ;  /* 0x00000001ff057819 */ /* 0x000fe20000011605 */
[----:B------:R-:W-:-:S04]  /*0510*/  IMAD R3, R3, -0x5, R0 ;  /* 0xfffffffb03037824 */ /* 0x000fc800078e0200 */
[----:B------:R-:W-:Y:S02]  /*0520*/  IMAD R5, R5, -0x5, R4 ;  /* 0xfffffffb05057824 */ /* 0x000fe400078e0204 */
[----:B------:R-:W-:Y:S02]  /*0530*/  VIADD R4, R3, UR7 ;  /* 0x0000000703047c36 */ /* 0x000fe40008000000 */
[----:B------:R-:W-:Y:S01]  /*0540*/  VIADD R5, R5, UR7 ;  /* 0x0000000705057c36 */ /* 0x000fe20008000000 */
[----:B------:R-:W1:Y:S02]  /*0550*/  LDC.64 R2, c[0x0][0x380] ;  /* 0x0000e000ff027b82 */ /* 0x000e640000000a00 */
[----:B------:R-:W-:Y:S02]  /*0560*/  ISETP.GE.U32.AND P0, PT, R4, 0x5, PT ;  /* 0x000000050400780c */ /* 0x000fe40003f06070 */
[----:B------:R-:W-:-:S11]  /*0570*/  ISETP.GE.U32.AND P1, PT, R5, 0x5, PT ;  /* 0x000000050500780c */ /* 0x000fd60003f26070 */
[----:B------:R-:W-:Y:S02]  /*0580*/  @P0 IADD3 R4, PT, PT, R4, -0x5, RZ ;  /* 0xfffffffb04040810 */ /* 0x000fe40007ffe0ff */
[----:B------:R-:W-:Y:S02]  /*0590*/  @P1 VIADD R5, R5, 0xfffffffb ;  /* 0xfffffffb05051836 */ /* 0x000fe40000000000 */
[----:B------:R-:W-:-:S03]  /*05a0*/  I2FP.F32.U32 R6, R4 ;  /* 0x0000000400067245 */ /* 0x000fc60000201000 */
[----:B------:R-:W-:Y:S01]  /*05b0*/  I2FP.F32.U32 R8, R5 ;  /* 0x0000000500087245 */ /* 0x000fe20000201000 */
[----:B------:R-:W2:Y:S01]  /*05c0*/  F2F.F16.F32.RM R7, R6 ;  /* 0x0000000600077304 */ /* 0x000ea20000204800 */
[C---:B------:R-:W-:Y:S01]  /*05d0*/  IADD3 R5, P0, PT, R0.reuse, UR6, RZ ;  /* 0x0000000600057c10 */ /* 0x040fe2000ff1e0ff */
[----:B-1----:R-:W-:Y:S01]  /*05e0*/  IMAD.WIDE.U32 R2, R9, 0x2, R2 ;  /* 0x0000000209027825 */ /* 0x002fe200078e0002 */
[----:B------:R-:W-:-:S03]  /*05f0*/  IADD3 R0, PT, PT, R0, 0x2, RZ ;  /* 0x0000000200007810 */ /* 0x000fc60007ffe0ff */
[----:B------:R-:W-:Y:S01]  /*0600*/  IMAD.X R10, RZ, RZ, RZ, P0 ;  /* 0x000000ffff0a7224 */ /* 0x000fe200000e06ff */
[C---:B0-----:R-:W-:Y:S01]  /*0610*/  LEA R4, P0, R5.reuse, R12, 0x1 ;  /* 0x0000000c05047211 */ /* 0x041fe200078008ff */
[----:B------:R-:W0:Y:S03]  /*0620*/  F2F.F16.F32.RM R11, R8 ;  /* 0x00000008000b7304 */ /* 0x000e260000204800 */
[----:B------:R-:W-:Y:S01]  /*0630*/  LEA.HI.X R5, R5, R13, R10, 0x1, P0 ;  /* 0x0000000d05057211 */ /* 0x000fe200000f0c0a */
[----:B--2---:R2:W-:Y:S04]  /*0640*/  STG.E.U16 desc[UR16][R2.64], R7 ;  /* 0x0000000702007986 */ /* 0x0045e8000c101510 */
[----:B0-----:R2:W-:Y:S04]  /*0650*/  STG.E.U16 desc[UR16][R4.64+0x2], R11 ;  /* 0x0000020b04007986 */ /* 0x0015e8000c101510 */
.L_x_20:
[----:B------:R-:W-:Y:S05]  /*0660*/  BRA.U !UP2, `(.L_x_19) ;  /* 0x000000010a307547 */ /* 0x000fea000b800000 */
[C---:B--2---:R-:W-:Y:S01]  /*0670*/  IMAD.HI.U32 R2, R0.reuse, -0x33333333, RZ ;  /* 0xcccccccd00027827 */ /* 0x044fe200078e00ff */
[----:B-1----:R-:W-:-:S04]  /*0680*/  IADD3 R7, PT, PT, R0, UR6, RZ ;  /* 0x0000000600077c10 */ /* 0x002fc8000fffe0ff */
[----:B------:R-:W-:-:S05]  /*0690*/  SHF.R.U32.HI R3, RZ, 0x2, R2 ;  /* 0x00000002ff037819 */ /* 0x000fca0000011602 */
[----:B------:R-:W-:-:S04]  /*06a0*/  IMAD R3, R3, -0x5, R0 ;  /* 0xfffffffb03037824 */ /* 0x000fc800078e0200 */
[----:B------:R-:W-:Y:S02]  /*06b0*/  VIADD R4, R3, UR7 ;  /* 0x0000000703047c36 */ /* 0x000fe40008000000 */
[----:B------:R-:W0:Y:S03]  /*06c0*/  LDC.64 R2, c[0x0][0x380] ;  /* 0x0000e000ff027b82 */ /* 0x000e260000000a00 */
[----:B------:R-:W-:-:S13]  /*06d0*/  ISETP.GE.U32.AND P0, PT, R4, 0x5, PT ;  /* 0x000000050400780c */ /* 0x000fda0003f06070 */
[----:B------:R-:W-:-:S05]  /*06e0*/  @P0 VIADD R4, R4, 0xfffffffb ;  /* 0xfffffffb04040836 */ /* 0x000fca0000000000 */
[----:B------:R-:W-:Y:S01]  /*06f0*/  I2FP.F32.U32 R4, R4 ;  /* 0x0000000400047245 */ /* 0x000fe20000201000 */
[----:B0-----:R-:W-:-:S03]  /*0700*/  IMAD.WIDE.U32 R2, R7, 0x2, R2 ;  /* 0x0000000207027825 */ /* 0x001fc600078e0002 */
[----:B------:R-:W0:Y:S02]  /*0710*/  F2F.F16.F32.RM R5, R4 ;  /* 0x0000000400057304 */ /* 0x000e240000204800 */
[----:B0-----:R0:W-:Y:S02]  /*0720*/  STG.E.U16 desc[UR16][R2.64], R5 ;  /* 0x0000000502007986 */ /* 0x0011e4000c101510 */
.L_x_19:
[----:B------:R-:W-:Y:S05]  /*0730*/  BRA.U UP0, `(.L_x_21) ;  /* 0xfffffff9005c7547 */ /* 0x000fea000b83ffff */
.L_x_16:
[----:B0-2---:R-:W0:Y:S02]  /*0740*/  LDC R2, c[0x0][0x394] ;  /* 0x0000e500ff027b82 */ /* 0x005e240000000800 */
[----:B0-----:R-:W-:-:S04]  /*0750*/  VIMNMX R0, PT, PT, R2, UR8, PT ;  /* 0x0000000802007c48 */ /* 0x001fc8000bfe0100 */
[----:B------:R-:W-:-:S13]  /*0760*/  ISETP.GE.AND P0, PT, R0, 0x1, PT ;  /* 0x000000010000780c */ /* 0x000fda0003f06270 */
[----:B------:R-:W-:Y:S05]  /*0770*/  @!P0 EXIT ;  /* 0x000000000000894d */ /* 0x000fea0003800000 */
[----:B------:R-:W0:Y:S01]  /*0780*/  LDCU.64 UR4, c[0x0][0x388] ;  /* 0x00007100ff0477ac */ /* 0x000e220008000a00 */
[C---:B------:R-:W-:Y:S02]  /*0790*/  LOP3.LUT R0, R2.reuse, 0x7ffffffc, RZ, 0xc0, !PT ;  /* 0x7ffffffc02007812 */ /* 0x040fe400078ec0ff */
[----:B------:R-:W-:-:S03]  /*07a0*/  LOP3.LUT R2, R2, 0x3, RZ, 0xc0, !PT ;  /* 0x0000000302027812 */ /* 0x000fc600078ec0ff */
[----:B------:R-:W-:Y:S01]  /*07b0*/  IMAD.MOV R3, RZ, RZ, -R0 ;  /* 0x000000ffff037224 */ /* 0x000fe200078e0a00 */
[----:B0-----:R-:W-:-:S03]  /*07c0*/  UIADD3 UR13, UP0, UPT, UR4, 0x4, URZ ;  /* 0x00000004040d7890 */ /* 0x001fc6000ff1e0ff */
[----:B------:R-:W-:Y:S01]  /*07d0*/  UMOV UR4, URZ ;  /* 0x000000ff00047c82 */ /* 0x000fe20008000000 */
[----:B------:R-:W-:-:S12]  /*07e0*/  UIADD3.X UR14, UPT, UPT, URZ, UR5, URZ, UP0, !UPT ;  /* 0x00000005ff0e7290 */ /* 0x000fd800087fe4ff */
.L_x_26:
[----:B0-----:R-:W0:Y:S01]  /*07f0*/  LDCU UR25, c[0x0][0x394] ;  /* 0x00007280ff1977ac */ /* 0x001e220008000800 */
[----:B-1----:R-:W-:Y:S01]  /*0800*/  IMAD.MOV.U32 R4, RZ, RZ, RZ ;  /* 0x000000ffff047224 */ /* 0x002fe200078e00ff */
[----:B------:R-:W-:-:S04]  /*0810*/  UIMAD.WIDE.U32 UR6, UR4, -0x33333333, URZ ;  /* 0xcccccccd040678a5 */ /* 0x000fc8000f8e00ff */
[----:B------:R-:W-:-:S04]  /*0820*/  USHF.R.U32.HI UR7, URZ, 0x2, UR7 ;  /* 0x00000002ff077899 */ /* 0x000fc80008011607 */
[----:B------:R-:W-:Y:S02]  /*0830*/  UIMAD UR15, UR7, -0x5, UR4 ;  /* 0xfffffffb070f78a4 */ /* 0x000fe4000f8e0204 */
[----:B0-----:R-:W-:Y:S02]  /*0840*/  UISETP.GE.U32.AND UP0, UPT, UR25, 0x4, UPT ;  /* 0x000000041900788c */ /* 0x001fe4000bf06070 */
[----:B------:R-:W-:-:S07]  /*0850*/  UIMAD UR24, UR4, UR25, URZ ;  /* 0x00000019041872a4 */ /* 0x000fce000f8e02ff */
[----:B------:R-:W-:Y:S05]  /*0860*/  BRA.U !UP0, `(.L_x_22) ;  /* 0x0000000508087547 */ /* 0x000fea000b800000 */
        /* <DEDUP_REMOVED lines=8> */
[----:B------:R-:W-:Y:S01]  /*08f0*/  MOV R7, UR7 ;  /* 0x0000000700077c02 */ /* 0x000fe20008000f00 */
[----:B------:R-:W-:Y:S01]  /*0900*/  IMAD.U32 R5, RZ, RZ, UR7 ;  /* 0x00000007ff057e24 */ /* 0x000fe2000f8e00ff */
[----:B------:R-:W-:Y:S01]  /*0910*/  MOV R6, R3 ;  /* 0x0000000300067202 */ /* 0x000fe20000000f00 */
[----:B------:R-:W-:Y:S01]  /*0920*/  IMAD.MOV.U32 R12, RZ, RZ, R4 ;  /* 0x000000ffff0c7224 */ /* 0x000fe200078e0004 */
[----:B------:R-:W-:Y:S01]  /*0930*/  UMOV UR5, URZ ;  /* 0x000000ff00057c82 */ /* 0x000fe20008000000 */
[----:B------:R-:W-:Y:S01]  /*0940*/  IMAD.MOV.U32 R15, RZ, RZ, R7 ;  /* 0x000000ffff0f7224 */ /* 0x000fe200078e0007 */
[----:B------:R-:W-:Y:S01]  /*0950*/  UMOV UR21, 0x3 ;  /* 0x0000000300157882 */ /* 0x000fe20000000000 */
[----:B------:R-:W-:Y:S01]  /*0960*/  UMOV UR22, 0x2 ;  /* 0x0000000200167882 */ /* 0x000fe20000000000 */
[----:B------:R-:W-:Y:S01]  /*0970*/  UMOV UR23, 0x1 ;  /* 0x0000000100177882 */ /* 0x000fe20000000000 */
[----:B------:R-:W-:-:S05]  /*0980*/  UMOV UR10, UR15 ;  /* 0x0000000f000a7c82 */ /* 0x000fca0008000000 */
.L_x_23:
[----:B------:R-:W-:Y:S01]  /*0990*/  UIMAD.WIDE.U32 UR8, UR5, -0x33333333, URZ ;  /* 0xcccccccd050878a5 */ /* 0x000fe2000f8e00ff */
[----:B------:R-:W-:Y:S01]  /*09a0*/  IADD3 R6, PT, PT, R6, 0x4, RZ ;  /* 0x0000000406067810 */ /* 0x000fe20007ffe0ff */
[----:B------:R-:W-:Y:S02]  /*09b0*/  UIMAD.WIDE.U32 UR6, UR23, -0x33333333, URZ ;  /* 0xcccccccd170678a5 */ /* 0x000fe4000f8e00ff */
[----:B------:R-:W-:Y:S01]  /*09c0*/  USHF.R.U32.HI UR12, URZ, 0x2, UR9 ;  /* 0x00000002ff0c7899 */ /* 0x000fe20008011609 */
[----:B------:R-:W-:Y:S01]  /*09d0*/  ISETP.NE.AND P0, PT, R6, RZ, PT ;  /* 0x000000ff0600720c */ /* 0x000fe20003f05270 */
[----:B------:R-:W-:Y:S02]  /*09e0*/  USHF.R.U32.HI UR11, URZ, 0x2, UR7 ;  /* 0x00000002ff0b7899 */ /* 0x000fe40008011607 */
[----:B------:R-:W-:Y:S02]  /*09f0*/  UIMAD UR12, UR12, -0x5, UR10 ;  /* 0xfffffffb0c0c78a4 */ /* 0x000fe4000f8e020a */
[----:B------:R-:W-:-:S02]  /*0a00*/  UIMAD.WIDE.U32 UR8, UR22, -0x33333333, URZ ;  /* 0xcccccccd160878a5 */ /* 0x000fc4000f8e00ff */
[----:B------:R-:W-:Y:S02]  /*0a10*/  UIMAD.WIDE.U32 UR6, UR21, -0x33333333, URZ ;  /* 0xcccccccd150678a5 */ /* 0x000fe4000f8e00ff */
[----:B------:R-:W-:Y:S02]  /*0a20*/  UISETP.GE.U32.AND UP2, UPT, UR12, 0x5, UPT ;  /* 0x000000050c00788c */ /* 0x000fe4000bf46070 */
[----:B------:R-:W-:Y:S02]  /*0a30*/  USHF.R.U32.HI UR9, URZ, 0x2, UR9 ;  /* 0x00000002ff097899 */ /* 0x000fe40008011609 */
[----:B------:R-:W-:Y:S02]  /*0a40*/  USHF.R.U32.HI UR7, URZ, 0x2, UR7 ;  /* 0x00000002ff077899 */ /* 0x000fe40008011607 */
[----:B------:R-:W-:Y:S02]  /*0a50*/  UIMAD UR11, UR11, -0x5, UR20 ;  /* 0xfffffffb0b0b78a4 */ /* 0x000fe4000f8e0214 */
[----:B------:R-:W-:-:S02]  /*0a60*/  UIMAD UR9, UR9, -0x5, UR19 ;  /* 0xfffffffb090978a4 */ /* 0x000fc4000f8e0213 */
[----:B------:R-:W-:Y:S02]  /*0a70*/  UIMAD UR7, UR7, -0x5, UR18 ;  /* 0xfffffffb070778a4 */ /* 0x000fe4000f8e0212 */
[----:B------:R-:W-:Y:S02]  /*0a80*/  @UP2 UIADD3 UR12, UPT, UPT, UR12, -0x5, URZ ;  /* 0xfffffffb0c0c2890 */ /* 0x000fe4000fffe0ff */
[----:B------:R-:W-:Y:S02]  /*0a90*/  UISETP.GE.U32.AND UP1, UPT, UR11, 0x5, UPT ;  /* 0x000000050b00788c */ /* 0x000fe4000bf26070 */
[----:B------:R-:W-:Y:S02]  /*0aa0*/  UISETP.GE.U32.AND UP0, UPT, UR9, 0x5, UPT ;  /* 0x000000050900788c */ /* 0x000fe4000bf06070 */
[----:B------:R-:W-:Y:S01]  /*0ab0*/  UISETP.GE.U32.AND UP2, UPT, UR7, 0x5, UPT ;  /* 0x000000050700788c */ /* 0x000fe2000bf46070 */
[----:B0-----:R-:W-:Y:S01]  /*0ac0*/  I2FP.F32.U32 R4, UR12 ;  /* 0x0000000c00047c45 */ /* 0x001fe20008201000 */
[----:B------:R-:W-:-:S02]  /*0ad0*/  UIADD3 UR5, UPT, UPT, UR5, 0x4, URZ ;  /* 0x0000000405057890 */ /* 0x000fc4000fffe0ff */
[----:B------:R-:W-:Y:S01]  /*0ae0*/  UIADD3 UR21, UPT, UPT, UR21, 0x4, URZ ;  /* 0x0000000415157890 */ /* 0x000fe2000fffe0ff */
[----:B------:R0:W1:Y:S01]  /*0af0*/  F2F.F16.F32.RM R7, R4 ;  /* 0x0000000400077304 */ /* 0x0000620000204800 */
[----:B------:R-:W-:Y:S02]  /*0b00*/  UIADD3 UR22, UPT, UPT, UR22, 0x4, URZ ;  /* 0x0000000416167890 */ /* 0x000fe4000fffe0ff */
[----:B------:R-:W-:Y:S02]  /*0b10*/  @UP1 UIADD3 UR11, UPT, UPT, UR11, -0x5, URZ ;  /* 0xfffffffb0b0b1890 */ /* 0x000fe4000fffe0ff */
[----:B------:R-:W-:Y:S02]  /*0b20*/  @UP0 UIADD3 UR9, UPT, UPT, UR9, -0x5, URZ ;  /* 0xfffffffb09090890 */ /* 0x000fe4000fffe0ff */
[----:B------:R-:W-:Y:S02]  /*0b30*/  @UP2 UIADD3 UR7, UPT, UPT, UR7, -0x5, URZ ;  /* 0xfffffffb07072890 */ /* 0x000fe4000fffe0ff */
[----:B------:R-:W-:Y:S01]  /*0b40*/  I2FP.F32.U32 R5, UR11 ;  /* 0x0000000b00057c45 */ /* 0x000fe20008201000 */
[----:B0-----:R-:W-:Y:S01]  /*0b50*/  IMAD.MOV.U32 R4, RZ, RZ, R12 ;  /* 0x000000ffff047224 */ /* 0x001fe200078e000c */
[----:B------:R-:W-:Y:S01]  /*0b60*/  I2FP.F32.U32 R8, UR9 ;  /* 0x0000000900087c45 */ /* 0x000fe20008201000 */
[----:B------:R-:W-:Y:S01]  /*0b70*/  UIADD3 UR23, UPT, UPT, UR23, 0x4, URZ ;  /* 0x0000000417177890 */ /* 0x000fe2000fffe0ff */
[----:B------:R-:W-:Y:S01]  /*0b80*/  I2FP.F32.U32 R10, UR7 ;  /* 0x00000007000a7c45 */ /* 0x000fe20008201000 */
[----:B------:R0:W2:Y:S01]  /*0b90*/  F2F.F16.F32.RM R9, R5 ;  /* 0x0000000500097304 */ /* 0x0000a20000204800 */
[----:B------:R-:W-:Y:S01]  /*0ba0*/  IADD3 R12, P1, PT, R4, 0x8, RZ ;  /* 0x00000008040c7810 */ /* 0x000fe20007f3e0ff */
[----:B------:R-:W-:-:S02]  /*0bb0*/  UIADD3 UR18, UPT, UPT, UR18, 0x4, URZ ;  /* 0x0000000412127890 */ /* 0x000fc4000fffe0ff */
[----:B------:R-:W-:Y:S02]  /*0bc0*/  UIADD3 UR19, UPT, UPT, UR19, 0x4, URZ ;  /* 0x0000000413137890 */ /* 0x000fe4000fffe0ff */
[----:B------:R-:W-:Y:S02]  /*0bd0*/  UIADD3 UR20, UPT, UPT, UR20, 0x4, URZ ;  /* 0x0000000414147890 */ /* 0x000fe4000fffe0ff */
[----:B------:R-:W3:Y:S01]  /*0be0*/  F2F.F16.F32.RM R11, R8 ;  /* 0x00000008000b7304 */ /* 0x000ee20000204800 */
[----:B0-----:R-:W-:Y:S01]  /*0bf0*/  IMAD.MOV.U32 R5, RZ, RZ, R15 ;  /* 0x000000ffff057224 */ /* 0x001fe200078e000f */
[----:B------:R-:W-:-:S03]  /*0c00*/  UIADD3 UR10, UPT, UPT, UR10, 0x4, URZ ;  /* 0x000000040a0a7890 */ /* 0x000fc6000fffe0ff */
[----:B------:R-:W-:Y:S01]  /*0c10*/  IMAD.X R15, RZ, RZ, R5, P1 ;  /* 0x000000ffff0f7224 */ /* 0x000fe200008e0605 */
[----:B-1----:R0:W-:Y:S02]  /*0c20*/  STG.E.U16 desc[UR16][R4.64+-0x4], R7 ;  /* 0xfffffc0704007986 */ /* 0x0021e4000c101510 */
[----:B------:R-:W1:Y:S02]  /*0c30*/  F2F.F16.F32.RM R13, R10 ;  /* 0x0000000a000d7304 */ /* 0x000e640000204800 */
[----:B--2---:R0:W-:Y:S04]  /*0c40*/  STG.E.U16 desc[UR16][R4.64+-0x2], R9 ;  /* 0xfffffe0904007986 */ /* 0x0041e8000c101510 */
[----:B---3--:R0:W-:Y:S04]  /*0c50*/  STG.E.U16 desc[UR16][R4.64], R11 ;  /* 0x0000000b04007986 */ /* 0x0081e8000c101510 */
[----:B-1----:R0:W-:Y:S01]  /*0c60*/  STG.E.U16 desc[UR16][R4.64+0x2], R13 ;  /* 0x0000020d04007986 */ /* 0x0021e2000c101510 */
[----:B------:R-:W-:Y:S05]  /*0c70*/  @P0 BRA `(.L_x_23) ;  /* 0xfffffffc00440947 */ /* 0x000fea000383ffff */
[----:B0-----:R-:W-:-:S07]  /*0c80*/  IMAD.MOV.U32 R4, RZ, RZ, R0 ;  /* 0x000000ffff047224 */ /* 0x001fce00078e0000 */
.L_x_22:
[----:B------:R-:W-:-:S13]  /*0c90*/  ISETP.NE.AND P0, PT, R2, RZ, PT ;  /* 0x000000ff0200720c */ /* 0x000fda0003f05270 */
[----:B------:R-:W-:Y:S05]  /*0ca0*/  @!P0 BRA `(.L_x_24) ;  /* 0x0000000000b08947 */ /* 0x000fea0003800000 */
[----:B------:R-:W-:Y:S01]  /*0cb0*/  ISETP.NE.AND P0, PT, R2, 0x1, PT ;  /* 0x000000010200780c */ /* 0x000fe20003f05270 */
[----:B------:R-:W-:-:S12]  /*0cc0*/  ULOP3.LUT UP0, URZ, UR25, 0x1, URZ, 0xc0, !UPT ;  /* 0x0000000119ff7892 */ /* 0x000fd8000f80c0ff */
[----:B------:R-:W-:Y:S05]  /*0cd0*/  @!P0 BRA `(.L_x_25) ;  /* 0x0000000000708947 */ /* 0x000fea0003800000 */
[C---:B------:R-:W-:Y:S01]  /*0ce0*/  IADD3 R6, PT, PT, R4.reuse, 0x1, RZ ;  /* 0x0000000104067810 */ /* 0x040fe20007ffe0ff */
[----:B------:R-:W-:Y:S01]  /*0cf0*/  IMAD.HI.U32 R5, R4, 0x66666667, RZ ;  /* 0x6666666704057827 */ /* 0x000fe200078e00ff */
[----:B------:R-:W0:Y:S03]  /*0d00*/  LDC.64 R8, c[0x0][0x388] ;  /* 0x0000e200ff087b82 */ /* 0x000e260000000a00 */
[----:B------:R-:W-:Y:S01]  /*0d10*/  IMAD.HI.U32 R7, R6, 0x66666667, RZ ;  /* 0x6666666706077827 */ /* 0x000fe200078e00ff */
[----:B------:R-:W-:-:S03]  /*0d20*/  SHF.R.U32.HI R5, RZ, 0x1, R5 ;  /* 0x00000001ff057819 */ /* 0x000fc60000011605 */
[----:B------:R-:W-:Y:S01]  /*0d30*/  VIADD R11, R4, UR24 ;  /* 0x00000018040b7c36 */ /* 0x000fe20008000000 */
[----:B------:R-:W-:Y:S01]  /*0d40*/  SHF.R.U32.HI R7, RZ, 0x1, R7 ;  /* 0x00000001ff077819 */ /* 0x000fe20000011607 */
[----:B------:R-:W-:-:S04]  /*0d50*/  IMAD R5, R5, -0x5, R4 ;  /* 0xfffffffb05057824 */ /* 0x000fc800078e0204 */
[----:B------:R-:W-:Y:S02]  /*0d60*/  IMAD R7, R7, -0x5, R6 ;  /* 0xfffffffb07077824 */ /* 0x000fe400078e0206 */
[----:B------:R-:W-:Y:S02]  /*0d70*/  VIADD R5, R5, UR15 ;  /* 0x0000000f05057c36 */ /* 0x000fe40008000000 */
[----:B------:R-:W-:Y:S02]  /*0d80*/  VIADD R10, R7, UR15 ;  /* 0x0000000f070a7c36 */ /* 0x000fe40008000000 */
[----:B------:R-:W1:Y:S01]  /*0d90*/  LDC.64 R6, c[0x0][0x388] ;  /* 0x0000e200ff067b82 */ /* 0x000e620000000a00 */
[----:B------:R-:W-:Y:S02]  /*0da0*/  ISETP.GE.U32.AND P0, PT, R5, 0x5, PT ;  /* 0x000000050500780c */ /* 0x000fe40003f06070 */
[----:B------:R-:W-:Y:S01]  /*0db0*/  ISETP.GE.U32.AND P1, PT, R10, 0x5, PT ;  /* 0x000000050a00780c */ /* 0x000fe20003f26070 */
[----:B0-----:R-:W-:-:S10]  /*0dc0*/  IMAD.WIDE.U32 R8, R11, 0x2, R8 ;  /* 0x000000020b087825 */ /* 0x001fd400078e0008 */
[----:B------:R-:W-:Y:S02]  /*0dd0*/  @P0 IADD3 R5, PT, PT, R5, -0x5, RZ ;  /* 0xfffffffb05050810 */ /* 0x000fe40007ffe0ff */
[----:B------:R-:W-:Y:S01]  /*0de0*/  @P1 VIADD R10, R10, 0xfffffffb ;  /* 0xfffffffb0a0a1836 */ /* 0x000fe20000000000 */
[C---:B------:R-:W-:Y:S01]  /*0df0*/  IADD3 R12, P0, PT, R4.reuse, UR24, RZ ;  /* 0x00000018040c7c10 */ /* 0x040fe2000ff1e0ff */
[----:B------:R-:W-:Y:S01]  /*0e00*/  VIADD R4, R4, 0x2 ;  /* 0x0000000204047836 */ /* 0x000fe20000000000 */
[----:B------:R-:W-:Y:S02]  /*0e10*/  I2FP.F32.U32 R5, R5 ;  /* 0x0000000500057245 */ /* 0x000fe40000201000 */
[----:B------:R-:W-:Y:S02]  /*0e20*/  I2FP.F32.U32 R10, R10 ;  /* 0x0000000a000a7245 */ /* 0x000fe40000201000 */
[----:B------:R-:W-:Y:S02]  /*0e30*/  IADD3.X R14, PT, PT, RZ, RZ, RZ, P0, !PT ;  /* 0x000000ffff0e7210 */ /* 0x000fe400007fe4ff */
[----:B------:R-:W0:Y:S01]  /*0e40*/  F2F.F16.F32.RM R5, R5 ;  /* 0x0000000500057304 */ /* 0x000e220000204800 */
[----:B-1----:R-:W-:-:S04]  /*0e50*/  LEA R6, P0, R12, R6, 0x1 ;  /* 0x000000060c067211 */ /* 0x002fc800078008ff */
[----:B------:R-:W-:-:S03]  /*0e60*/  LEA.HI.X R7, R12, R7, R14, 0x1, P0 ;  /* 0x000000070c077211 */ /* 0x000fc600000f0c0e */
[----:B------:R-:W1:Y:S01]  /*0e70*/  F2F.F16.F32.RM R13, R10 ;  /* 0x0000000a000d7304 */ /* 0x000e620000204800 */
[----:B0-----:R0:W-:Y:S04]  /*0e80*/  STG.E.U16 desc[UR16][R8.64], R5 ;  /* 0x0000000508007986 */ /* 0x0011e8000c101510 */
[----:B-1----:R0:W-:Y:S02]  /*0e90*/  STG.E.U16 desc[UR16][R6.64+0x2], R13 ;  /* 0x0000020d06007986 */ /* 0x0021e4000c101510 */
.L_x_25:
[----:B------:R-:W-:Y:S05]  /*0ea0*/  BRA.U !UP0, `(.L_x_24) ;  /* 0x0000000108307547 */ /* 0x000fea000b800000 */
[----:B0-----:R-:W-:Y:S01]  /*0eb0*/  IMAD.HI.U32 R5, R4, -0x33333333, RZ ;  /* 0xcccccccd04057827 */ /* 0x001fe200078e00ff */
[----:B------:R-:W0:Y:S04]  /*0ec0*/  LDC.64 R6, c[0x0][0x388] ;  /* 0x0000e200ff067b82 */ /* 0x000e280000000a00 */
[----:B------:R-:W-:-:S05]  /*0ed0*/  SHF.R.U32.HI R5, RZ, 0x2, R5 ;  /* 0x00000002ff057819 */ /* 0x000fca0000011605 */
[----:B------:R-:W-:-:S04]  /*0ee0*/  IMAD R5, R5, -0x5, R4 ;  /* 0xfffffffb05057824 */ /* 0x000fc800078e0204 */
[----:B------:R-:W-:-:S05]  /*0ef0*/  VIADD R5, R5, UR15 ;  /* 0x0000000f05057c36 */ /* 0x000fca0008000000 */
[----:B------:R-:W-:-:S13]  /*0f00*/  ISETP.GE.U32.AND P0, PT, R5, 0x5, PT ;  /* 0x000000050500780c */ /* 0x000fda0003f06070 */
[----:B------:R-:W-:-:S04]  /*0f10*/  @P0 IADD3 R5, PT, PT, R5, -0x5, RZ ;  /* 0xfffffffb05050810 */ /* 0x000fc80007ffe0ff */
[----:B------:R-:W-:Y:S01]  /*0f20*/  I2FP.F32.U32 R8, R5 ;  /* 0x0000000500087245 */ /* 0x000fe20000201000 */
[----:B------:R-:W-:-:S03]  /*0f30*/  VIADD R5, R4, UR24 ;  /* 0x0000001804057c36 */ /* 0x000fc60008000000 */
[----:B------:R-:W1:Y:S01]  /*0f40*/  F2F.F16.F32.RM R9, R8 ;  /* 0x0000000800097304 */ /* 0x000e620000204800 */
[----:B0-----:R-:W-:-:S05]  /*0f50*/  IMAD.WIDE.U32 R4, R5, 0x2, R6 ;  /* 0x0000000205047825 */ /* 0x001fca00078e0006 */
[----:B-1----:R1:W-:Y:S02]  /*0f60*/  STG.E.U16 desc[UR16][R4.64], R9 ;  /* 0x0000000904007986 */ /* 0x0023e4000c101510 */
.L_x_24:
[----:B------:R-:W2:Y:S01]  /*0f70*/  LDCU UR5, c[0x0][0x398] ;  /* 0x00007300ff0577ac */ /* 0x000ea20008000800 */
[----:B------:R-:W-:-:S04]  /*0f80*/  UIADD3 UR4, UPT, UPT, UR4, 0x1, URZ ;  /* 0x0000000104047890 */ /* 0x000fc8000fffe0ff */
[----:B--2---:R-:W-:-:S09]  /*0f90*/  UISETP.NE.AND UP0, UPT, UR4, UR5, UPT ;  /* 0x000000050400728c */ /* 0x004fd2000bf05270 */
[----:B------:R-:W-:Y:S05]  /*0fa0*/  BRA.U UP0, `(.L_x_26) ;  /* 0xfffffff900107547 */ /* 0x000fea000b83ffff */
[----:B------:R-:W-:Y:S05]  /*0fb0*/  EXIT ;  /* 0x000000000000794d */ /* 0x000fea0003800000 */
.L_x_27:
        /* <DEDUP_REMOVED lines=12> */
.L_x_32:


//--------------------- .nv.shared.reserved.0     --------------------------
	.section	.nv.shared.reserved.0,"aw",@nobits
	.weak		__nv_reservedSMEM_offset_0_alias
	.size		__nv_reservedSMEM_offset_0_alias, 0, 64
	.other		__nv_reservedSMEM_offset_0_alias,@"STO_CUDA_RESERVED_SHARED STV_DEFAULT"
__nv_reservedSMEM_offset_0_alias:
	.zero		0
	.zero		64


//--------------------- .nv.constant0._Z6pwReluPfii --------------------------
	.section	.nv.constant0._Z6pwReluPfii,"a",@progbits
	.sectionflags	@""
	.align	4
.nv.constant0._Z6pwReluPfii:
	.zero		912


//--------------------- .nv.constant0._Z6matAddPfS_ii --------------------------
	.section	.nv.constant0._Z6matAddPfS_ii,"a",@progbits
	.sectionflags	@""
	.align	4
.nv.constant0._Z6matAddPfS_ii:
	.zero		920


//--------------------- .nv.constant0._Z10init_c_cstPfii --------------------------
	.section	.nv.constant0._Z10init_c_cstPfii,"a",@progbits
	.sectionflags	@""
	.align	4
.nv.constant0._Z10init_c_cstPfii:
	.zero		912


//--------------------- .nv.constant0._Z6init_cPfii --------------------------
	.section	.nv.constant0._Z6init_cPfii,"a",@progbits
	.sectionflags	@""
	.align	4
.nv.constant0._Z6init_cPfii:
	.zero		912


//--------------------- .nv.constant0._Z8init_a_bP6__halfS0_iii --------------------------
	.section	.nv.constant0._Z8init_a_bP6__halfS0_iii,"a",@progbits
	.sectionflags	@""
	.align	4
.nv.constant0._Z8init_a_bP6__halfS0_iii:
	.zero		924


//--------------------- SYMBOLS --------------------------

	.type		.nv.reservedSmem.offset0,@object
	.size		.nv.reservedSmem.offset0,0x4
